// auto-generated by cutlass_sweep.gemm — config: {"arch": "sm_100", "cluster_m": 4, "cluster_n": 2, "dtype": "e4m3", "dtype_b": "e4m3", "layout": "nt", "stages": 0, "tile_k": 128, "tile_m": 256, "tile_n": 64}
#include "cutlass/cutlass.h"
#include "cutlass/gemm/collective/collective_builder.hpp"
#include "cutlass/gemm/device/gemm_universal_adapter.h"
#include "cutlass/gemm/kernel/gemm_universal.hpp"
#include "cutlass/epilogue/collective/collective_builder.hpp"

using ElemA = cutlass::float_e4m3_t;
using ElemB = cutlass::float_e4m3_t;
using ElemCD = cutlass::float_e4m3_t;
using Acc  = float;
using TileShape    = cute::Shape<cute::_256, cute::_64, cute::_128>;
using ClusterShape = cute::Shape<cute::_4, cute::_2, cute::_1>;

using CollectiveEpilogue = typename cutlass::epilogue::collective::CollectiveBuilder<
    cutlass::arch::Sm100, cutlass::arch::OpClassTensorOp,
    TileShape, ClusterShape,
    cutlass::epilogue::collective::EpilogueTileAuto,
    Acc, Acc,
    ElemCD, cutlass::layout::RowMajor, 128 / cutlass::sizeof_bits<ElemCD>::value,
    ElemCD, cutlass::layout::RowMajor, 128 / cutlass::sizeof_bits<ElemCD>::value,
    cutlass::epilogue::collective::EpilogueScheduleAuto
  >::CollectiveOp;

using CollectiveMainloop = typename cutlass::gemm::collective::CollectiveBuilder<
    cutlass::arch::Sm100, cutlass::arch::OpClassTensorOp,
    ElemA, cutlass::layout::RowMajor, 128 / cutlass::sizeof_bits<ElemA>::value,
    ElemB, cutlass::layout::ColumnMajor, 128 / cutlass::sizeof_bits<ElemB>::value,
    Acc,
    TileShape, ClusterShape,
    cutlass::gemm::collective::StageCountAutoCarveout<static_cast<int>(sizeof(typename CollectiveEpilogue::SharedStorage))>,
    cutlass::gemm::collective::KernelScheduleAuto
  >::CollectiveOp;

using GemmKernel = cutlass::gemm::kernel::GemmUniversal<
    cute::Shape<int,int,int,int>,
    CollectiveMainloop,
    CollectiveEpilogue
>;
using Gemm = cutlass::gemm::device::GemmUniversalAdapter<GemmKernel>;

// Force the device kernel symbol into the cubin without needing a host main.
auto* _anchor = &cutlass::device_kernel<GemmKernel>;


// ===== COMPILED SASS (sm_100a) =====

	.target	sm_100a

	.elftype	@"ET_EXEC"


//--------------------- .note.nv.tkinfo           --------------------------
	.section	.note.nv.tkinfo,"",@"SHT_NOTE"
	.sectionflags	@"SHF_NOTE_NV_TKINFO"
	.tkinfo
        /*0018*/ 	.word	0x00000002
        /*0030*/ 	.string	""
        /*0030*/ 	.string	"ptxas"
        /*0030*/ 	.string	"Cuda compilation tools, release 13.0, V13.0.88"
        /*0030*/ 	.string	"Build cuda_13.0.r13.0/compiler.36424714_0"
        /*0030*/ 	.string	"-arch sm_100a -m 64 "



//--------------------- .note.nv.cuinfo           --------------------------
	.section	.note.nv.cuinfo,"",@"SHT_NOTE"
	.sectionflags	@"SHF_NOTE_NV_CUINFO"
        /*0018*/ 	.short	0x0002
        /*001a*/ 	.short	0x0064
        /*001c*/ 	.short	0x0082
	.zero		2


//--------------------- .nv.info                  --------------------------
	.section	.nv.info,"",@"SHT_CUDA_INFO"
	.align	4


	//----- nvinfo : EIATTR_REGCOUNT
	.align		4
        /*0000*/ 	.byte	0x04, 0x2f
        /*0002*/ 	.short	(.L_19 - .L_18)
	.align		4
.L_18:
        /*0004*/ 	.word	index@(_ZN7cutlass13device_kernelINS_4gemm6kernel13GemmUniversalIN4cute5tupleIJiiiiEEENS1_10collective13CollectiveMmaINS1_35MainloopSm100TmaUmmaWarpSpecializedILi10ELi2ELi4ENS5_IJNS4_1CILi4EEENSA_ILi2EEENSA_ILi1EEEEEEEENS5_IJNSA_ILi256EEENSA_ILi64EEENSA_ILi128EEEEEENS_12float_e4m3_tENS5_IJlSD_lEEESK_SL_NS4_8TiledMMAINS4_8MMA_AtomIJNS4_10MMA_TraitsINS4_25SM100_MMA_F8F6F4_2x1SM_SSEJSK_SK_fSG_SH_NS4_17integral_constantINS4_4UMMA5MajorELSS_0EEEST_NSQ_INSR_7ScaleInELSU_0EEESV_EEEEEENS4_6LayoutINS5_IJSD_SD_SD_EEENS5_IJNSA_ILi0EEES10_S10_EEEEENS5_IJNS4_10UnderscoreES13_S13_EEEEENS4_28SM100_TMA_2SM_LOAD_MULTICASTENS4_14ComposedLayoutINS4_7SwizzleILi3ELi4ELi3EEENS4_18smem_ptr_flag_bitsILi8EEENSY_INS5_IJNSA_ILi8EEESI_EEENS5_IJSI_SD_EEEEEEEvNS4_8identityES16_S1G_vS1H_EENS_8epilogue10collective18CollectiveEpilogueINS1J_23Sm100TmaWarpSpecializedILi1ELi1ELi64ELb0ELb0EEEJNS5_IJSI_SH_SI_EEENS5_IJNSY_ISI_SD_EENSY_ISH_SD_EEEEESK_SL_SK_SL_NS1J_6fusion15FusionCallbacksIS1N_NS1S_17LinearCombinationISK_fSK_fLNS_15FloatRoundStyleE2EEES1O_S1R_JEEENS4_5SM1004TMEM4LOAD26SM100_TMEM_LOAD_32dp32b64xENS4_13SM90_TMA_LOADENS17_INS18_ILi2ELi4ELi3EEES1B_NSY_INS5_IJS1C_SH_EEENS5_IJSH_SD_EEEEEEENS4_39AutoVectorizingCopyWithAssumedAlignmentILi128EEENS4_14SM90_TMA_STOREES27_S29_S29_EEEvvEEEEvNT_6ParamsE)
        /*0008*/ 	.word	0x0000009a


	//----- nvinfo : EIATTR_FRAME_SIZE
	.align		4
.L_19:
        /*000c*/ 	.byte	0x04, 0x11
        /*000e*/ 	.short	(.L_21 - .L_20)
	.align		4
.L_20:
        /*0010*/ 	.word	index@($__internal_2_$__cuda_sm10x_tcgen05_guardrail_trap_unallocated_columns_being_dealloced)
        /*0014*/ 	.word	0x00000000


	//----- nvinfo : EIATTR_FRAME_SIZE
	.align		4
.L_21:
        /*0018*/ 	.byte	0x04, 0x11
        /*001a*/ 	.short	(.L_23 - .L_22)
	.align		4
.L_22:
        /*001c*/ 	.word	index@($__internal_1_$__cuda_sm10x_tcgen05_guardrail_trap_phase_invalid_during_alloc)
        /*0020*/ 	.word	0x00000000


	//----- nvinfo : EIATTR_FRAME_SIZE
	.align		4
.L_23:
        /*0024*/ 	.byte	0x04, 0x11
        /*0026*/ 	.short	(.L_25 - .L_24)
	.align		4
.L_24:
        /*0028*/ 	.word	index@($__internal_0_$__cuda_sm10x_tcgen05_guardrail_trap_col_being_dealloced_not_returned_by_alloc)
        /*002c*/ 	.word	0x00000000


	//----- nvinfo : EIATTR_FRAME_SIZE
	.align		4
.L_25:
        /*0030*/ 	.byte	0x04, 0x11
        /*0032*/ 	.short	(.L_27 - .L_26)
	.align		4
.L_26:
        /*0034*/ 	.word	index@(_ZN7cutlass13device_kernelINS_4gemm6kernel13GemmUniversalIN4cute5tupleIJiiiiEEENS1_10collective13CollectiveMmaINS1_35MainloopSm100TmaUmmaWarpSpecializedILi10ELi2ELi4ENS5_IJNS4_1CILi4EEENSA_ILi2EEENSA_ILi1EEEEEEEENS5_IJNSA_ILi256EEENSA_ILi64EEENSA_ILi128EEEEEENS_12float_e4m3_tENS5_IJlSD_lEEESK_SL_NS4_8TiledMMAINS4_8MMA_AtomIJNS4_10MMA_TraitsINS4_25SM100_MMA_F8F6F4_2x1SM_SSEJSK_SK_fSG_SH_NS4_17integral_constantINS4_4UMMA5MajorELSS_0EEEST_NSQ_INSR_7ScaleInELSU_0EEESV_EEEEEENS4_6LayoutINS5_IJSD_SD_SD_EEENS5_IJNSA_ILi0EEES10_S10_EEEEENS5_IJNS4_10UnderscoreES13_S13_EEEEENS4_28SM100_TMA_2SM_LOAD_MULTICASTENS4_14ComposedLayoutINS4_7SwizzleILi3ELi4ELi3EEENS4_18smem_ptr_flag_bitsILi8EEENSY_INS5_IJNSA_ILi8EEESI_EEENS5_IJSI_SD_EEEEEEEvNS4_8identityES16_S1G_vS1H_EENS_8epilogue10collective18CollectiveEpilogueINS1J_23Sm100TmaWarpSpecializedILi1ELi1ELi64ELb0ELb0EEEJNS5_IJSI_SH_SI_EEENS5_IJNSY_ISI_SD_EENSY_ISH_SD_EEEEESK_SL_SK_SL_NS1J_6fusion15FusionCallbacksIS1N_NS1S_17LinearCombinationISK_fSK_fLNS_15FloatRoundStyleE2EEES1O_S1R_JEEENS4_5SM1004TMEM4LOAD26SM100_TMEM_LOAD_32dp32b64xENS4_13SM90_TMA_LOADENS17_INS18_ILi2ELi4ELi3EEES1B_NSY_INS5_IJS1C_SH_EEENS5_IJSH_SD_EEEEEEENS4_39AutoVectorizingCopyWithAssumedAlignmentILi128EEENS4_14SM90_TMA_STOREES27_S29_S29_EEEvvEEEEvNT_6ParamsE)
        /*0038*/ 	.word	0x00000000


	//----- nvinfo : EIATTR_MIN_STACK_SIZE
	.align		4
.L_27:
        /*003c*/ 	.byte	0x04, 0x12
        /*003e*/ 	.short	(.L_29 - .L_28)
	.align		4
.L_28:
        /*0040*/ 	.word	index@(_ZN7cutlass13device_kernelINS_4gemm6kernel13GemmUniversalIN4cute5tupleIJiiiiEEENS1_10collective13CollectiveMmaINS1_35MainloopSm100TmaUmmaWarpSpecializedILi10ELi2ELi4ENS5_IJNS4_1CILi4EEENSA_ILi2EEENSA_ILi1EEEEEEEENS5_IJNSA_ILi256EEENSA_ILi64EEENSA_ILi128EEEEEENS_12float_e4m3_tENS5_IJlSD_lEEESK_SL_NS4_8TiledMMAINS4_8MMA_AtomIJNS4_10MMA_TraitsINS4_25SM100_MMA_F8F6F4_2x1SM_SSEJSK_SK_fSG_SH_NS4_17integral_constantINS4_4UMMA5MajorELSS_0EEEST_NSQ_INSR_7ScaleInELSU_0EEESV_EEEEEENS4_6LayoutINS5_IJSD_SD_SD_EEENS5_IJNSA_ILi0EEES10_S10_EEEEENS5_IJNS4_10UnderscoreES13_S13_EEEEENS4_28SM100_TMA_2SM_LOAD_MULTICASTENS4_14ComposedLayoutINS4_7SwizzleILi3ELi4ELi3EEENS4_18smem_ptr_flag_bitsILi8EEENSY_INS5_IJNSA_ILi8EEESI_EEENS5_IJSI_SD_EEEEEEEvNS4_8identityES16_S1G_vS1H_EENS_8epilogue10collective18CollectiveEpilogueINS1J_23Sm100TmaWarpSpecializedILi1ELi1ELi64ELb0ELb0EEEJNS5_IJSI_SH_SI_EEENS5_IJNSY_ISI_SD_EENSY_ISH_SD_EEEEESK_SL_SK_SL_NS1J_6fusion15FusionCallbacksIS1N_NS1S_17LinearCombinationISK_fSK_fLNS_15FloatRoundStyleE2EEES1O_S1R_JEEENS4_5SM1004TMEM4LOAD26SM100_TMEM_LOAD_32dp32b64xENS4_13SM90_TMA_LOADENS17_INS18_ILi2ELi4ELi3EEES1B_NSY_INS5_IJS1C_SH_EEENS5_IJSH_SD_EEEEEEENS4_39AutoVectorizingCopyWithAssumedAlignmentILi128EEENS4_14SM90_TMA_STOREES27_S29_S29_EEEvvEEEEvNT_6ParamsE)
        /*0044*/ 	.word	0x00000000
.L_29:


//--------------------- .nv.compat                --------------------------
	.section	.nv.compat,"",@"SHT_CUDA_COMPAT_INFO"
	.align	4
        /*0000*/ 	.byte	0x02, 0x09, 0x01, 0x00, 0x02, 0x02, 0x02, 0x00, 0x02, 0x05, 0x05, 0x00, 0x03, 0x07, 0x01, 0x01
        /*0010*/ 	.byte	0x02, 0x03, 0x01, 0x00, 0x02, 0x06, 0x01, 0x00, 0x04, 0x0b, 0x08, 0x00, 0x09, 0x00, 0x00, 0x00
        /*0020*/ 	.byte	0x00, 0x00, 0x00, 0x00


//--------------------- .nv.info._ZN7cutlass13device_kernelINS_4gemm6kernel13GemmUniversalIN4cute5tupleIJiiiiEEENS1_10collective13CollectiveMmaINS1_35MainloopSm100TmaUmmaWarpSpecializedILi10ELi2ELi4ENS5_IJNS4_1CILi4EEENSA_ILi2EEENSA_ILi1EEEEEEEENS5_IJNSA_ILi256EEENSA_ILi64EEENSA_ILi128EEEEEENS_12float_e4m3_tENS5_IJlSD_lEEESK_SL_NS4_8TiledMMAINS4_8MMA_AtomIJNS4_10MMA_TraitsINS4_25SM100_MMA_F8F6F4_2x1SM_SSEJSK_SK_fSG_SH_NS4_17integral_constantINS4_4UMMA5MajorELSS_0EEEST_NSQ_INSR_7ScaleInELSU_0EEESV_EEEEEENS4_6LayoutINS5_IJSD_SD_SD_EEENS5_IJNSA_ILi0EEES10_S10_EEEEENS5_IJNS4_10UnderscoreES13_S13_EEEEENS4_28SM100_TMA_2SM_LOAD_MULTICASTENS4_14ComposedLayoutINS4_7SwizzleILi3ELi4ELi3EEENS4_18smem_ptr_flag_bitsILi8EEENSY_INS5_IJNSA_ILi8EEESI_EEENS5_IJSI_SD_EEEEEEEvNS4_8identityES16_S1G_vS1H_EENS_8epilogue10collective18CollectiveEpilogueINS1J_23Sm100TmaWarpSpecializedILi1ELi1ELi64ELb0ELb0EEEJNS5_IJSI_SH_SI_EEENS5_IJNSY_ISI_SD_EENSY_ISH_SD_EEEEESK_SL_SK_SL_NS1J_6fusion15FusionCallbacksIS1N_NS1S_17LinearCombinationISK_fSK_fLNS_15FloatRoundStyleE2EEES1O_S1R_JEEENS4_5SM1004TMEM4LOAD26SM100_TMEM_LOAD_32dp32b64xENS4_13SM90_TMA_LOADENS17_INS18_ILi2ELi4ELi3EEES1B_NSY_INS5_IJS1C_SH_EEENS5_IJSH_SD_EEEEEEENS4_39AutoVectorizingCopyWithAssumedAlignmentILi128EEENS4_14SM90_TMA_STOREES27_S29_S29_EEEvvEEEEvNT_6ParamsE --------------------------
	.section	.nv.info._ZN7cutlass13device_kernelINS_4gemm6kernel13GemmUniversalIN4cute5tupleIJiiiiEEENS1_10collective13CollectiveMmaINS1_35MainloopSm100TmaUmmaWarpSpecializedILi10ELi2ELi4ENS5_IJNS4_1CILi4EEENSA_ILi2EEENSA_ILi1EEEEEEEENS5_IJNSA_ILi256EEENSA_ILi64EEENSA_ILi128EEEEEENS_12float_e4m3_tENS5_IJlSD_lEEESK_SL_NS4_8TiledMMAINS4_8MMA_AtomIJNS4_10MMA_TraitsINS4_25SM100_MMA_F8F6F4_2x1SM_SSEJSK_SK_fSG_SH_NS4_17integral_constantINS4_4UMMA5MajorELSS_0EEEST_NSQ_INSR_7ScaleInELSU_0EEESV_EEEEEENS4_6LayoutINS5_IJSD_SD_SD_EEENS5_IJNSA_ILi0EEES10_S10_EEEEENS5_IJNS4_10UnderscoreES13_S13_EEEEENS4_28SM100_TMA_2SM_LOAD_MULTICASTENS4_14ComposedLayoutINS4_7SwizzleILi3ELi4ELi3EEENS4_18smem_ptr_flag_bitsILi8EEENSY_INS5_IJNSA_ILi8EEESI_EEENS5_IJSI_SD_EEEEEEEvNS4_8identityES16_S1G_vS1H_EENS_8epilogue10collective18CollectiveEpilogueINS1J_23Sm100TmaWarpSpecializedILi1ELi1ELi64ELb0ELb0EEEJNS5_IJSI_SH_SI_EEENS5_IJNSY_ISI_SD_EENSY_ISH_SD_EEEEESK_SL_SK_SL_NS1J_6fusion15FusionCallbacksIS1N_NS1S_17LinearCombinationISK_fSK_fLNS_15FloatRoundStyleE2EEES1O_S1R_JEEENS4_5SM1004TMEM4LOAD26SM100_TMEM_LOAD_32dp32b64xENS4_13SM90_TMA_LOADENS17_INS18_ILi2ELi4ELi3EEES1B_NSY_INS5_IJS1C_SH_EEENS5_IJSH_SD_EEEEEEENS4_39AutoVectorizingCopyWithAssumedAlignmentILi128EEENS4_14SM90_TMA_STOREES27_S29_S29_EEEvvEEEEvNT_6ParamsE,"",@"SHT_CUDA_INFO"
	.sectionflags	@""
	.align	4


	//----- nvinfo : EIATTR_CUDA_API_VERSION
	.align		4
        /*0000*/ 	.byte	0x04, 0x37
        /*0002*/ 	.short	(.L_31 - .L_30)
.L_30:
        /*0004*/ 	.word	0x00000082


	//----- nvinfo : EIATTR_KPARAM_INFO
	.align		4
.L_31:
        /*0008*/ 	.byte	0x04, 0x17
        /*000a*/ 	.short	(.L_33 - .L_32)
.L_32:
        /*000c*/ 	.word	0x00000000
        /*0010*/ 	.short	0x0000
        /*0012*/ 	.short	0x0000
        /*0014*/ 	.byte	0x00, 0xf0, 0x01, 0x20


	//----- nvinfo : EIATTR_AT_ENTRY_FRAGMENTS
	.align		4
.L_33:
        /*0018*/ 	.byte	0x04, 0x4f
        /*001a*/ 	.short	(.L_35 - .L_34)


	//   ....[0]....
.L_34:
        /*001c*/ 	.word	0x00000007


	//----- nvinfo : EIATTR_RESERVED_SMEM_USED
	.align		4
.L_35:
        /*0020*/ 	.byte	0x01, 0x41
	.zero		2


	//----- nvinfo : EIATTR_SPARSE_MMA_MASK
	.align		4
        /*0024*/ 	.byte	0x03, 0x50
        /*0026*/ 	.short	0x0000


	//----- nvinfo : EIATTR_TCGEN05_2CTA_USED
	.align		4
        /*0028*/ 	.byte	0x01, 0x52
	.zero		2


	//----- nvinfo : EIATTR_MAXREG_COUNT
	.align		4
        /*002c*/ 	.byte	0x03, 0x1b
        /*002e*/ 	.short	0x00ff


	//----- nvinfo : EIATTR_NUM_BARRIERS
	.align		4
        /*0030*/ 	.byte	0x02, 0x4c
        /*0032*/ 	.byte	0x07
	.zero		1


	//----- nvinfo : EIATTR_EXTERNS
	.align		4
        /*0034*/ 	.byte	0x04, 0x0f
        /*0036*/ 	.short	(.L_37 - .L_36)


	//   ....[0]....
	.align		4
.L_36:
        /*0038*/ 	.word	index@(__assertfail)


	//----- nvinfo : EIATTR_MERCURY_ISA_VERSION
	.align		4
.L_37:
        /*003c*/ 	.byte	0x03, 0x5f
        /*003e*/ 	.short	0x0101


	//----- nvinfo : EIATTR_INT_WARP_WIDE_INSTR_OFFSETS
	.align		4
        /*0040*/ 	.byte	0x04, 0x31
        /*0042*/ 	.short	(.L_39 - .L_38)


	//   ....[0]....
.L_38:
        /*0044*/ 	.word	0x00000e10


	//   ....[1]....
        /*0048*/ 	.word	0x00000e90


	//   ....[2]....
        /*004c*/ 	.word	0x000046d0


	//   ....[3]....
        /*0050*/ 	.word	0x00004700


	//   ....[4]....
        /*0054*/ 	.word	0x00004750


	//   ....[5]....
        /*0058*/ 	.word	0x000051e0


	//   ....[6]....
        /*005c*/ 	.word	0x00005290


	//----- nvinfo : EIATTR_COOP_GROUP_MASK_REGIDS
	.align		4
.L_39:
        /*0060*/ 	.byte	0x04, 0x29
        /*0062*/ 	.short	(.L_41 - .L_40)


	//   ....[0]....
.L_40:
        /*0064*/ 	.word	0xffffffff


	//   ....[1]....
        /*0068*/ 	.word	0xffffffff


	//   ....[2]....
        /*006c*/ 	.word	0xffffffff


	//   ....[3]....
        /*0070*/ 	.word	0xffffffff


	//   ....[4]....
        /*0074*/ 	.word	0xffffffff


	//   ....[5]....
        /*0078*/ 	.word	0xffffffff


	//   ....[6]....
        /*007c*/ 	.word	0xffffffff


	//   ....[7]....
        /*0080*/ 	.word	0xffffffff


	//   ....[8]....
        /*0084*/ 	.word	0xffffffff


	//   ....[9]....
        /*0088*/ 	.word	0xffffffff


	//   ....[10]....
        /*008c*/ 	.word	0xffffffff


	//   ....[11]....
        /*0090*/ 	.word	0xffffffff


	//   ....[12]....
        /*0094*/ 	.word	0xffffffff


	//   ....[13]....
        /*0098*/ 	.word	0xffffffff


	//----- nvinfo : EIATTR_COOP_GROUP_INSTR_OFFSETS
	.align		4
.L_41:
        /*009c*/ 	.byte	0x04, 0x28
        /*009e*/ 	.short	(.L_43 - .L_42)


	//   ....[0]....
.L_42:
        /*00a0*/ 	.word	0x000000c0


	//   ....[1]....
        /*00a4*/ 	.word	0x00000500


	//   ....[2]....
        /*00a8*/ 	.word	0x000007b0


	//   ....[3]....
        /*00ac*/ 	.word	0x000008e0


	//   ....[4]....
        /*00b0*/ 	.word	0x000009d0


	//   ....[5]....
        /*00b4*/ 	.word	0x00000b30


	//   ....[6]....
        /*00b8*/ 	.word	0x00000cc0


	//   ....[7]....
        /*00bc*/ 	.word	0x00000f10


	//   ....[8]....
        /*00c0*/ 	.word	0x00002340


	//   ....[9]....
        /*00c4*/ 	.word	0x000034c0


	//   ....[10]....
        /*00c8*/ 	.word	0x00003990


	//   ....[11]....
        /*00cc*/ 	.word	0x000039c0


	//   ....[12]....
        /*00d0*/ 	.word	0x000045e0


	//   ....[13]....
        /*00d4*/ 	.word	0x000047f0


	//----- nvinfo : EIATTR_VRC_CTA_INIT_COUNT
	.align		4
.L_43:
        /*00d8*/ 	.byte	0x02, 0x4a
        /*00da*/ 	.byte	0x80
	.zero		1


	//----- nvinfo : EIATTR_SYSCALL_OFFSETS
	.align		4
        /*00dc*/ 	.byte	0x04, 0x46
        /*00de*/ 	.short	(.L_45 - .L_44)


	//   ....[0]....
.L_44:
        /*00e0*/ 	.word	0x00005d20


	//   ....[1]....
        /*00e4*/ 	.word	0x00005e60


	//   ....[2]....
        /*00e8*/ 	.word	0x00006610


	//----- nvinfo : EIATTR_MBARRIER_INSTR_OFFSETS
	.align		4
.L_45:
        /*00ec*/ 	.byte	0x04, 0x39
        /*00ee*/ 	.short	(.L_47 - .L_46)


	//   ....[0]....
.L_46:
        /*00f0*/ 	.word	0x00000650
        /*00f4*/ 	.word	0x000000ff
        /*00f8*/ 	.word	0x00000000
        /*00fc*/ 	.short	0x0100
        /*00fe*/ 	.byte	0x06
	.zero		1


	//   ....[1]....
        /*0100*/ 	.word	0x00000660
        /*0104*/ 	.word	0x000000ff
        /*0108*/ 	.word	0x00000050
        /*010c*/ 	.short	0x0100
        /*010e*/ 	.byte	0x06
	.zero		1


	//   ....[2]....
        /*0110*/ 	.word	0x00000670
        /*0114*/ 	.word	0x000000ff
        /*0118*/ 	.word	0x00000008
        /*011c*/ 	.short	0x0100
        /*011e*/ 	.byte	0x06
	.zero		1


	//   ....[3]....
        /*0120*/ 	.word	0x00000680
        /*0124*/ 	.word	0x000000ff
        /*0128*/ 	.word	0x00000058
        /*012c*/ 	.short	0x0100
        /*012e*/ 	.byte	0x06
	.zero		1


	//   ....[4]....
        /*0130*/ 	.word	0x00000690
        /*0134*/ 	.word	0x000000ff
        /*0138*/ 	.word	0x00000010
        /*013c*/ 	.short	0x0100
        /*013e*/ 	.byte	0x06
	.zero		1


	//   ....[5]....
        /*0140*/ 	.word	0x000006a0
        /*0144*/ 	.word	0x000000ff
        /*0148*/ 	.word	0x00000060
        /*014c*/ 	.short	0x0100
        /*014e*/ 	.byte	0x06
	.zero		1


	//   ....[6]....
        /*0150*/ 	.word	0x000006b0
        /*0154*/ 	.word	0x000000ff
        /*0158*/ 	.word	0x00000018
        /*015c*/ 	.short	0x0100
        /*015e*/ 	.byte	0x06
	.zero		1


	//   ....[7]....
        /*0160*/ 	.word	0x000006c0
        /*0164*/ 	.word	0x000000ff
        /*0168*/ 	.word	0x00000068
        /*016c*/ 	.short	0x0100
        /*016e*/ 	.byte	0x06
	.zero		1


	//   ....[8]....
        /*0170*/ 	.word	0x000006d0
        /*0174*/ 	.word	0x000000ff
        /*0178*/ 	.word	0x00000020
        /*017c*/ 	.short	0x0100
        /*017e*/ 	.byte	0x06
	.zero		1


	//   ....[9]....
        /*0180*/ 	.word	0x000006e0
        /*0184*/ 	.word	0x000000ff
        /*0188*/ 	.word	0x00000070
        /*018c*/ 	.short	0x0100
        /*018e*/ 	.byte	0x06
	.zero		1


	//   ....[10]....
        /*0190*/ 	.word	0x000006f0
        /*0194*/ 	.word	0x000000ff
        /*0198*/ 	.word	0x00000028
        /*019c*/ 	.short	0x0100
        /*019e*/ 	.byte	0x06
	.zero		1


	//   ....[11]....
        /*01a0*/ 	.word	0x00000700
        /*01a4*/ 	.word	0x000000ff
        /*01a8*/ 	.word	0x00000078
        /*01ac*/ 	.short	0x0100
        /*01ae*/ 	.byte	0x06
	.zero		1


	//   ....[12]....
        /*01b0*/ 	.word	0x00000710
        /*01b4*/ 	.word	0x000000ff
        /*01b8*/ 	.word	0x00000030
        /*01bc*/ 	.short	0x0100
        /*01be*/ 	.byte	0x06
	.zero		1


	//   ....[13]....
        /*01c0*/ 	.word	0x00000720
        /*01c4*/ 	.word	0x000000ff
        /*01c8*/ 	.word	0x00000080
        /*01cc*/ 	.short	0x0100
        /*01ce*/ 	.byte	0x06
	.zero		1


	//   ....[14]....
        /*01d0*/ 	.word	0x00000730
        /*01d4*/ 	.word	0x000000ff
        /*01d8*/ 	.word	0x00000038
        /*01dc*/ 	.short	0x0100
        /*01de*/ 	.byte	0x06
	.zero		1


	//   ....[15]....
        /*01e0*/ 	.word	0x00000740
        /*01e4*/ 	.word	0x000000ff
        /*01e8*/ 	.word	0x00000088
        /*01ec*/ 	.short	0x0100
        /*01ee*/ 	.byte	0x06
	.zero		1


	//   ....[16]....
        /*01f0*/ 	.word	0x00000750
        /*01f4*/ 	.word	0x000000ff
        /*01f8*/ 	.word	0x00000040
        /*01fc*/ 	.short	0x0100
        /*01fe*/ 	.byte	0x06
	.zero		1


	//   ....[17]....
        /*0200*/ 	.word	0x00000760
        /*0204*/ 	.word	0x000000ff
        /*0208*/ 	.word	0x00000090
        /*020c*/ 	.short	0x0100
        /*020e*/ 	.byte	0x06
	.zero		1


	//   ....[18]....
        /*0210*/ 	.word	0x00000770
        /*0214*/ 	.word	0x000000ff
        /*0218*/ 	.word	0x00000048
        /*021c*/ 	.short	0x0100
        /*021e*/ 	.byte	0x06
	.zero		1


	//   ....[19]....
        /*0220*/ 	.word	0x00000780
        /*0224*/ 	.word	0x000000ff
        /*0228*/ 	.word	0x00000098
        /*022c*/ 	.short	0x0100
        /*022e*/ 	.byte	0x06
	.zero		1


	//   ....[20]....
        /*0230*/ 	.word	0x000008b0
        /*0234*/ 	.word	0x000000ff
        /*0238*/ 	.word	0x000000a0
        /*023c*/ 	.short	0x0100
        /*023e*/ 	.byte	0x06
	.zero		1


	//   ....[21]....
        /*0240*/ 	.word	0x000008c0
        /*0244*/ 	.word	0x000000ff
        /*0248*/ 	.word	0x000000a8
        /*024c*/ 	.short	0x0100
        /*024e*/ 	.byte	0x06
	.zero		1


	//   ....[22]....
        /*0250*/ 	.word	0x000009a0
        /*0254*/ 	.word	0x000000ff
        /*0258*/ 	.word	0x000000b0
        /*025c*/ 	.short	0x0100
        /*025e*/ 	.byte	0x05
	.zero		1


	//   ....[23]....
        /*0260*/ 	.word	0x000009b0
        /*0264*/ 	.word	0x000000ff
        /*0268*/ 	.word	0x000000b8
        /*026c*/ 	.short	0x0100
        /*026e*/ 	.byte	0x05
	.zero		1


	//   ....[24]....
        /*0270*/ 	.word	0x00000ae0
        /*0274*/ 	.word	0x000000ff
        /*0278*/ 	.word	0x000000c0
        /*027c*/ 	.short	0x0100
        /*027e*/ 	.byte	0x05
	.zero		1


	//   ....[25]....
        /*0280*/ 	.word	0x00000af0
        /*0284*/ 	.word	0x000000ff
        /*0288*/ 	.word	0x000000d0
        /*028c*/ 	.short	0x0100
        /*028e*/ 	.byte	0x05
	.zero		1


	//   ....[26]....
        /*0290*/ 	.word	0x00000b00
        /*0294*/ 	.word	0x000000ff
        /*0298*/ 	.word	0x000000c8
        /*029c*/ 	.short	0x0100
        /*029e*/ 	.byte	0x05
	.zero		1


	//   ....[27]....
        /*02a0*/ 	.word	0x00000b10
        /*02a4*/ 	.word	0x000000ff
        /*02a8*/ 	.word	0x000000d8
        /*02ac*/ 	.short	0x0100
        /*02ae*/ 	.byte	0x05
	.zero		1


	//   ....[28]....
        /*02b0*/ 	.word	0x00000c30
        /*02b4*/ 	.word	0x000000ff
        /*02b8*/ 	.word	0x000000e0
        /*02bc*/ 	.short	0x0100
        /*02be*/ 	.byte	0x06
	.zero		1


	//   ....[29]....
        /*02c0*/ 	.word	0x00000c40
        /*02c4*/ 	.word	0x000000ff
        /*02c8*/ 	.word	0x00000100
        /*02cc*/ 	.short	0x0100
        /*02ce*/ 	.byte	0x06
	.zero		1


	//   ....[30]....
        /*02d0*/ 	.word	0x00000c50
        /*02d4*/ 	.word	0x000000ff
        /*02d8*/ 	.word	0x000000e8
        /*02dc*/ 	.short	0x0100
        /*02de*/ 	.byte	0x06
	.zero		1


	//   ....[31]....
        /*02e0*/ 	.word	0x00000c60
        /*02e4*/ 	.word	0x000000ff
        /*02e8*/ 	.word	0x00000108
        /*02ec*/ 	.short	0x0100
        /*02ee*/ 	.byte	0x06
	.zero		1


	//   ....[32]....
        /*02f0*/ 	.word	0x00000c70
        /*02f4*/ 	.word	0x000000ff
        /*02f8*/ 	.word	0x000000f0
        /*02fc*/ 	.short	0x0100
        /*02fe*/ 	.byte	0x06
	.zero		1


	//   ....[33]....
        /*0300*/ 	.word	0x00000c80
        /*0304*/ 	.word	0x000000ff
        /*0308*/ 	.word	0x00000110
        /*030c*/ 	.short	0x0100
        /*030e*/ 	.byte	0x06
	.zero		1


	//   ....[34]....
        /*0310*/ 	.word	0x00000c90
        /*0314*/ 	.word	0x000000ff
        /*0318*/ 	.word	0x000000f8
        /*031c*/ 	.short	0x0100
        /*031e*/ 	.byte	0x06
	.zero		1


	//   ....[35]....
        /*0320*/ 	.word	0x00000ca0
        /*0324*/ 	.word	0x000000ff
        /*0328*/ 	.word	0x00000118
        /*032c*/ 	.short	0x0100
        /*032e*/ 	.byte	0x06
	.zero		1


	//   ....[36]....
        /*0330*/ 	.word	0x00000d90
        /*0334*/ 	.word	0x000000ff
        /*0338*/ 	.word	0x00000120
        /*033c*/ 	.short	0x0100
        /*033e*/ 	.byte	0x05
	.zero		1


	//   ....[37]....
        /*0340*/ 	.word	0x00000da0
        /*0344*/ 	.word	0x000000ff
        /*0348*/ 	.word	0x00000130
        /*034c*/ 	.short	0x0100
        /*034e*/ 	.byte	0x05
	.zero		1


	//   ....[38]....
        /*0350*/ 	.word	0x00000db0
        /*0354*/ 	.word	0x000000ff
        /*0358*/ 	.word	0x00000128
        /*035c*/ 	.short	0x0100
        /*035e*/ 	.byte	0x05
	.zero		1


	//   ....[39]....
        /*0360*/ 	.word	0x00000dc0
        /*0364*/ 	.word	0x000000ff
        /*0368*/ 	.word	0x00000138
        /*036c*/ 	.short	0x0100
        /*036e*/ 	.byte	0x05
	.zero		1


	//   ....[40]....
        /*0370*/ 	.word	0x00000ec0
        /*0374*/ 	.word	0x000000ff
        /*0378*/ 	.word	0x00000140
        /*037c*/ 	.short	0x0100
        /*037e*/ 	.byte	0x04
	.zero		1


	//   ....[41]....
        /*0380*/ 	.word	0x00001ba0
        /*0384*/ 	.word	0x00000000
        /*0388*/ 	.word	0x00000130
        /*038c*/ 	.short	0x010a
        /*038e*/ 	.byte	0xff
	.zero		1


	//   ....[42]....
        /*0390*/ 	.word	0x00001bd0
        /*0394*/ 	.word	0x00000000
        /*0398*/ 	.word	0x00000120
        /*039c*/ 	.short	0x0101
        /*039e*/ 	.byte	0xff
	.zero		1


	//   ....[43]....
        /*03a0*/ 	.word	0x00001c90
        /*03a4*/ 	.word	0x000000ff
        /*03a8*/ 	.word	0x00000050
        /*03ac*/ 	.short	0x010a
        /*03ae*/ 	.byte	0x04
	.zero		1


	//   ....[44]....
        /*03b0*/ 	.word	0x00001d40
        /*03b4*/ 	.word	0x000000ff
        /*03b8*/ 	.word	0x00000050
        /*03bc*/ 	.short	0x010a
        /*03be*/ 	.byte	0x21
	.zero		1


	//   ....[45]....
        /*03c0*/ 	.word	0x00001f00
        /*03c4*/ 	.word	0x000000ff
        /*03c8*/ 	.word	0x00000050
        /*03cc*/ 	.short	0x010a
        /*03ce*/ 	.byte	0x04
	.zero		1


	//   ....[46]....
        /*03d0*/ 	.word	0x00002010
        /*03d4*/ 	.word	0x000000ff
        /*03d8*/ 	.word	0x000000b8
        /*03dc*/ 	.short	0x0101
        /*03de*/ 	.byte	0x11
	.zero		1


	//   ....[47]....
        /*03e0*/ 	.word	0x00002030
        /*03e4*/ 	.word	0x000000ff
        /*03e8*/ 	.word	0x00000050
        /*03ec*/ 	.short	0x010a
        /*03ee*/ 	.byte	0x05
	.zero		1


	//   ....[48]....
        /*03f0*/ 	.word	0x000020b0
        /*03f4*/ 	.word	0x000000ff
        /*03f8*/ 	.word	0x00000050
        /*03fc*/ 	.short	0x010a
        /*03fe*/ 	.byte	0x21
	.zero		1


	//   ....[49]....
        /*0400*/ 	.word	0x00002240
        /*0404*/ 	.word	0x000000ff
        /*0408*/ 	.word	0x00000050
        /*040c*/ 	.short	0x010a
        /*040e*/ 	.byte	0x05
	.zero		1


	//   ....[50]....
        /*0410*/ 	.word	0x00002370
        /*0414*/ 	.word	0x00000003
        /*0418*/ 	.word	0x000000c0
        /*041c*/ 	.short	0x010a
        /*041e*/ 	.byte	0xff
	.zero		1


	//   ....[51]....
        /*0420*/ 	.word	0x000024c0
        /*0424*/ 	.word	0x00000000
        /*0428*/ 	.word	0x00000000
        /*042c*/ 	.short	0x0101
        /*042e*/ 	.byte	0xff
	.zero		1


	//   ....[52]....
        /*0430*/ 	.word	0x000029e0
        /*0434*/ 	.word	0x000000ff
        /*0438*/ 	.word	0x00000000
        /*043c*/ 	.short	0x010a
        /*043e*/ 	.byte	0x04
	.zero		1


	//   ....[53]....
        /*0440*/ 	.word	0x00002a70
        /*0444*/ 	.word	0x000000ff
        /*0448*/ 	.word	0x00000000
        /*044c*/ 	.short	0x010a
        /*044e*/ 	.byte	0x04
	.zero		1


	//   ....[54]....
        /*0450*/ 	.word	0x00002b00
        /*0454*/ 	.word	0x000000ff
        /*0458*/ 	.word	0x00000000
        /*045c*/ 	.short	0x010a
        /*045e*/ 	.byte	0x04
	.zero		1


	//   ....[55]....
        /*0460*/ 	.word	0x00002b90
        /*0464*/ 	.word	0x000000ff
        /*0468*/ 	.word	0x00000000
        /*046c*/ 	.short	0x010a
        /*046e*/ 	.byte	0x04
	.zero		1


	//   ....[56]....
        /*0470*/ 	.word	0x00002c20
        /*0474*/ 	.word	0x000000ff
        /*0478*/ 	.word	0x00000000
        /*047c*/ 	.short	0x010a
        /*047e*/ 	.byte	0x04
	.zero		1


	//   ....[57]....
        /*0480*/ 	.word	0x00002cb0
        /*0484*/ 	.word	0x000000ff
        /*0488*/ 	.word	0x00000000
        /*048c*/ 	.short	0x010a
        /*048e*/ 	.byte	0x04
	.zero		1


	//   ....[58]....
        /*0490*/ 	.word	0x00002d40
        /*0494*/ 	.word	0x000000ff
        /*0498*/ 	.word	0x00000000
        /*049c*/ 	.short	0x010a
        /*049e*/ 	.byte	0x04
	.zero		1


	//   ....[59]....
        /*04a0*/ 	.word	0x00002dd0
        /*04a4*/ 	.word	0x000000ff
        /*04a8*/ 	.word	0x00000000
        /*04ac*/ 	.short	0x010a
        /*04ae*/ 	.byte	0x04
	.zero		1


	//   ....[60]....
        /*04b0*/ 	.word	0x00002e60
        /*04b4*/ 	.word	0x000000ff
        /*04b8*/ 	.word	0x00000000
        /*04bc*/ 	.short	0x010a
        /*04be*/ 	.byte	0x04
	.zero		1


	//   ....[61]....
        /*04c0*/ 	.word	0x00002f00
        /*04c4*/ 	.word	0x00000000
        /*04c8*/ 	.word	0x00000000
        /*04cc*/ 	.short	0x010a
        /*04ce*/ 	.byte	0xff
	.zero		1


	//   ....[62]....
        /*04d0*/ 	.word	0x00003020
        /*04d4*/ 	.word	0x00000002
        /*04d8*/ 	.word	0x00000120
        /*04dc*/ 	.short	0x010a
        /*04de*/ 	.byte	0xff
	.zero		1


	//   ....[63]....
        /*04e0*/ 	.word	0x00003090
        /*04e4*/ 	.word	0x00000002
        /*04e8*/ 	.word	0x00000000
        /*04ec*/ 	.short	0x0101
        /*04ee*/ 	.byte	0xff
	.zero		1


	//   ....[64]....
        /*04f0*/ 	.word	0x000030b0
        /*04f4*/ 	.word	0x000000ff
        /*04f8*/ 	.word	0x000000d0
        /*04fc*/ 	.short	0x010a
        /*04fe*/ 	.byte	0x05
	.zero		1


	//   ....[65]....
        /*0500*/ 	.word	0x000031d0
        /*0504*/ 	.word	0x00000002
        /*0508*/ 	.word	0x000000c0
        /*050c*/ 	.short	0x010a
        /*050e*/ 	.byte	0xff
	.zero		1


	//   ....[66]....
        /*0510*/ 	.word	0x000032d0
        /*0514*/ 	.word	0x00000002
        /*0518*/ 	.word	0x00000000
        /*051c*/ 	.short	0x0101
        /*051e*/ 	.byte	0xff
	.zero		1


	//   ....[67]....
        /*0520*/ 	.word	0x00003360
        /*0524*/ 	.word	0x000000ff
        /*0528*/ 	.word	0x000000d0
        /*052c*/ 	.short	0x0106
        /*052e*/ 	.byte	0x05
	.zero		1


	//   ....[68]....
        /*0530*/ 	.word	0x00003380
        /*0534*/ 	.word	0x000000ff
        /*0538*/ 	.word	0x000000d0
        /*053c*/ 	.short	0x010a
        /*053e*/ 	.byte	0x05
	.zero		1


	//   ....[69]....
        /*0540*/ 	.word	0x00003410
        /*0544*/ 	.word	0x000000ff
        /*0548*/ 	.word	0x000000d0
        /*054c*/ 	.short	0x0106
        /*054e*/ 	.byte	0x04
	.zero		1


	//   ....[70]....
        /*0550*/ 	.word	0x00003450
        /*0554*/ 	.word	0x00000000
        /*0558*/ 	.word	0x000000d0
        /*055c*/ 	.short	0x010a
        /*055e*/ 	.byte	0xff
	.zero		1


	//   ....[71]....
        /*0560*/ 	.word	0x00003690
        /*0564*/ 	.word	0x000000ff
        /*0568*/ 	.word	0x00000008
        /*056c*/ 	.short	0x010a
        /*056e*/ 	.byte	0x04
	.zero		1


	//   ....[72]....
        /*0570*/ 	.word	0x000036b0
        /*0574*/ 	.word	0x000000ff
        /*0578*/ 	.word	0x00000008
        /*057c*/ 	.short	0x010a
        /*057e*/ 	.byte	0x04
	.zero		1


	//   ....[73]....
        /*0580*/ 	.word	0x00003840
        /*0584*/ 	.word	0x000000ff
        /*0588*/ 	.word	0x00000008
        /*058c*/ 	.short	0x010a
        /*058e*/ 	.byte	0x04
	.zero		1


	//   ....[74]....
        /*0590*/ 	.word	0x00003860
        /*0594*/ 	.word	0x000000ff
        /*0598*/ 	.word	0x00000008
        /*059c*/ 	.short	0x010a
        /*059e*/ 	.byte	0x04
	.zero		1


	//   ....[75]....
        /*05a0*/ 	.word	0x00003920
        /*05a4*/ 	.word	0x000000ff
        /*05a8*/ 	.word	0x00000000
        /*05ac*/ 	.short	0x0101
        /*05ae*/ 	.byte	0x05
	.zero		1


	//   ....[76]....
        /*05b0*/ 	.word	0x00003c60
        /*05b4*/ 	.word	0x00000000
        /*05b8*/ 	.word	0x000000c0
        /*05bc*/ 	.short	0x010a
        /*05be*/ 	.byte	0xff
	.zero		1


	//   ....[77]....
        /*05c0*/ 	.word	0x00003d20
        /*05c4*/ 	.word	0x00000000
        /*05c8*/ 	.word	0x00000000
        /*05cc*/ 	.short	0x0101
        /*05ce*/ 	.byte	0xff
	.zero		1


	//   ....[78]....
        /*05d0*/ 	.word	0x00003de0
        /*05d4*/ 	.word	0x000000ff
        /*05d8*/ 	.word	0x00000000
        /*05dc*/ 	.short	0x010a
        /*05de*/ 	.byte	0x06
	.zero		1


	//   ....[79]....
        /*05e0*/ 	.word	0x00003df0
        /*05e4*/ 	.word	0x000000ff
        /*05e8*/ 	.word	0x00000100
        /*05ec*/ 	.short	0x010a
        /*05ee*/ 	.byte	0x07
	.zero		1


	//   ....[80]....
        /*05f0*/ 	.word	0x00003ea0
        /*05f4*/ 	.word	0x000000ff
        /*05f8*/ 	.word	0x00000000
        /*05fc*/ 	.short	0x010a
        /*05fe*/ 	.byte	0x06
	.zero		1


	//   ....[81]....
        /*0600*/ 	.word	0x00003fd0
        /*0604*/ 	.word	0x000000ff
        /*0608*/ 	.word	0x00000000
        /*060c*/ 	.short	0x010a
        /*060e*/ 	.byte	0x1e
	.zero		1


	//   ....[82]....
        /*0610*/ 	.word	0x000042d0
        /*0614*/ 	.word	0x000000ff
        /*0618*/ 	.word	0x00000000
        /*061c*/ 	.short	0x010a
        /*061e*/ 	.byte	0x07
	.zero		1


	//   ....[83]....
        /*0620*/ 	.word	0x00004360
        /*0624*/ 	.word	0x000000ff
        /*0628*/ 	.word	0x00000000
        /*062c*/ 	.short	0x010a
        /*062e*/ 	.byte	0x07
	.zero		1


	//   ....[84]....
        /*0630*/ 	.word	0x000043f0
        /*0634*/ 	.word	0x000000ff
        /*0638*/ 	.word	0x00000000
        /*063c*/ 	.short	0x010a
        /*063e*/ 	.byte	0x07
	.zero		1


	//   ....[85]....
        /*0640*/ 	.word	0x00004490
        /*0644*/ 	.word	0x00000000
        /*0648*/ 	.word	0x00000000
        /*064c*/ 	.short	0x010a
        /*064e*/ 	.byte	0xff
	.zero		1


	//   ....[86]....
        /*0650*/ 	.word	0x000044d0
        /*0654*/ 	.word	0x00000000
        /*0658*/ 	.word	0x00000000
        /*065c*/ 	.short	0x010a
        /*065e*/ 	.byte	0xff
	.zero		1


	//   ....[87]....
        /*0660*/ 	.word	0x00004540
        /*0664*/ 	.word	0x000000ff
        /*0668*/ 	.word	0x00000000
        /*066c*/ 	.short	0x0101
        /*066e*/ 	.byte	0x06
	.zero		1


	//   ....[88]....
        /*0670*/ 	.word	0x00004580
        /*0674*/ 	.word	0x000000ff
        /*0678*/ 	.word	0x00000140
        /*067c*/ 	.short	0x010a
        /*067e*/ 	.byte	0x05
	.zero		1


	//   ....[89]....
        /*0680*/ 	.word	0x000045d0
        /*0684*/ 	.word	0x000000ff
        /*0688*/ 	.word	0x00000000
        /*068c*/ 	.short	0x0101
        /*068e*/ 	.byte	0x06
	.zero		1


	//   ....[90]....
        /*0690*/ 	.word	0x00004a30
        /*0694*/ 	.word	0x00000007
        /*0698*/ 	.word	0x000000c0
        /*069c*/ 	.short	0x010a
        /*069e*/ 	.byte	0xff
	.zero		1


	//   ....[91]....
        /*06a0*/ 	.word	0x00004ba0
        /*06a4*/ 	.word	0x00000000
        /*06a8*/ 	.word	0x00000000
        /*06ac*/ 	.short	0x0101
        /*06ae*/ 	.byte	0xff
	.zero		1


	//   ....[92]....
        /*06b0*/ 	.word	0x00004fb0
        /*06b4*/ 	.word	0x000000ff
        /*06b8*/ 	.word	0x000000b8
        /*06bc*/ 	.short	0x010a
        /*06be*/ 	.byte	0x13
	.zero		1


	//   ....[93]....
        /*06c0*/ 	.word	0x00005120
        /*06c4*/ 	.word	0x000000ff
        /*06c8*/ 	.word	0x000000a8
        /*06cc*/ 	.short	0x010a
        /*06ce*/ 	.byte	0x13
	.zero		1


	//   ....[94]....
        /*06d0*/ 	.word	0x00005330
        /*06d4*/ 	.word	0x000000ff
        /*06d8*/ 	.word	0x000000a0
        /*06dc*/ 	.short	0x010b
        /*06de*/ 	.byte	0x13
	.zero		1


	//   ....[95]....
        /*06e0*/ 	.word	0x00005340
        /*06e4*/ 	.word	0x000000ff
        /*06e8*/ 	.word	0x00000000
        /*06ec*/ 	.short	0x0101
        /*06ee*/ 	.byte	0x36
	.zero		1


	//   ....[96]....
        /*06f0*/ 	.word	0x00005380
        /*06f4*/ 	.word	0x00000000
        /*06f8*/ 	.word	0x000000a8
        /*06fc*/ 	.short	0x010a
        /*06fe*/ 	.byte	0xff
	.zero		1


	//   ....[97]....
        /*0700*/ 	.word	0x00005680
        /*0704*/ 	.word	0x00000003
        /*0708*/ 	.word	0x000000c0
        /*070c*/ 	.short	0x010a
        /*070e*/ 	.byte	0xff
	.zero		1


	//   ....[98]....
        /*0710*/ 	.word	0x00005800
        /*0714*/ 	.word	0x00000000
        /*0718*/ 	.word	0x00000000
        /*071c*/ 	.short	0x0101
        /*071e*/ 	.byte	0xff
	.zero		1


	//   ....[99]....
        /*0720*/ 	.word	0x000061f0
        /*0724*/ 	.word	0x000000ff
        /*0728*/ 	.word	0x000000a0
        /*072c*/ 	.short	0x010a
        /*072e*/ 	.byte	0x39
	.zero		1


	//   ....[100]....
        /*0730*/ 	.word	0x00006200
        /*0734*/ 	.word	0x0000008f
        /*0738*/ 	.word	0x000000e0
        /*073c*/ 	.short	0x010a
        /*073e*/ 	.byte	0xff
	.zero		1


	//   ....[101]....
        /*0740*/ 	.word	0x00006390
        /*0744*/ 	.word	0x000000ff
        /*0748*/ 	.word	0x000000a0
        /*074c*/ 	.short	0x010a
        /*074e*/ 	.byte	0x39
	.zero		1


	//   ....[102]....
        /*0750*/ 	.word	0x00006490
        /*0754*/ 	.word	0x000000ff
        /*0758*/ 	.word	0x00000000
        /*075c*/ 	.short	0x0101
        /*075e*/ 	.byte	0x04
	.zero		1


	//   ....[103]....
        /*0760*/ 	.word	0x000064f0
        /*0764*/ 	.word	0x0000008f
        /*0768*/ 	.word	0x000000e0
        /*076c*/ 	.short	0x010a
        /*076e*/ 	.byte	0xff
	.zero		1


	//   ....[104]....
        /*0770*/ 	.word	0x00006ae0
        /*0774*/ 	.word	0x0000008f
        /*0778*/ 	.word	0x00000000
        /*077c*/ 	.short	0x0101
        /*077e*/ 	.byte	0xff
	.zero		1


	//   ....[105]....
        /*0780*/ 	.word	0x00007940
        /*0784*/ 	.word	0x00000000
        /*0788*/ 	.word	0x00000130
        /*078c*/ 	.short	0x010a
        /*078e*/ 	.byte	0xff
	.zero		1


	//   ....[106]....
        /*0790*/ 	.word	0x000079a0
        /*0794*/ 	.word	0x00000000
        /*0798*/ 	.word	0x00000050
        /*079c*/ 	.short	0x010a
        /*079e*/ 	.byte	0xff
	.zero		1


	//   ....[107]....
        /*07a0*/ 	.word	0x00007a00
        /*07a4*/ 	.word	0x00000000
        /*07a8*/ 	.word	0x00000050
        /*07ac*/ 	.short	0x010a
        /*07ae*/ 	.byte	0xff
	.zero		1


	//   ....[108]....
        /*07b0*/ 	.word	0x00007a50
        /*07b4*/ 	.word	0x00000003
        /*07b8*/ 	.word	0x000000c0
        /*07bc*/ 	.short	0x010a
        /*07be*/ 	.byte	0xff
	.zero		1


	//   ....[109]....
        /*07c0*/ 	.word	0x00007ab0
        /*07c4*/ 	.word	0x00000000
        /*07c8*/ 	.word	0x00000000
        /*07cc*/ 	.short	0x010a
        /*07ce*/ 	.byte	0xff
	.zero		1


	//   ....[110]....
        /*07d0*/ 	.word	0x00007b10
        /*07d4*/ 	.word	0x00000000
        /*07d8*/ 	.word	0x00000000
        /*07dc*/ 	.short	0x010a
        /*07de*/ 	.byte	0xff
	.zero		1


	//   ....[111]....
        /*07e0*/ 	.word	0x00007b70
        /*07e4*/ 	.word	0x00000000
        /*07e8*/ 	.word	0x00000000
        /*07ec*/ 	.short	0x010a
        /*07ee*/ 	.byte	0xff
	.zero		1


	//   ....[112]....
        /*07f0*/ 	.word	0x00007bd0
        /*07f4*/ 	.word	0x00000000
        /*07f8*/ 	.word	0x00000000
        /*07fc*/ 	.short	0x010a
        /*07fe*/ 	.byte	0xff
	.zero		1


	//   ....[113]....
        /*0800*/ 	.word	0x00007c30
        /*0804*/ 	.word	0x00000000
        /*0808*/ 	.word	0x00000000
        /*080c*/ 	.short	0x010a
        /*080e*/ 	.byte	0xff
	.zero		1


	//   ....[114]....
        /*0810*/ 	.word	0x00007c90
        /*0814*/ 	.word	0x00000000
        /*0818*/ 	.word	0x00000000
        /*081c*/ 	.short	0x010a
        /*081e*/ 	.byte	0xff
	.zero		1


	//   ....[115]....
        /*0820*/ 	.word	0x00007cf0
        /*0824*/ 	.word	0x00000000
        /*0828*/ 	.word	0x00000000
        /*082c*/ 	.short	0x010a
        /*082e*/ 	.byte	0xff
	.zero		1


	//   ....[116]....
        /*0830*/ 	.word	0x00007d50
        /*0834*/ 	.word	0x00000000
        /*0838*/ 	.word	0x00000000
        /*083c*/ 	.short	0x010a
        /*083e*/ 	.byte	0xff
	.zero		1


	//   ....[117]....
        /*0840*/ 	.word	0x00007db0
        /*0844*/ 	.word	0x00000000
        /*0848*/ 	.word	0x00000000
        /*084c*/ 	.short	0x010a
        /*084e*/ 	.byte	0xff
	.zero		1


	//   ....[118]....
        /*0850*/ 	.word	0x00007e00
        /*0854*/ 	.word	0x00000002
        /*0858*/ 	.word	0x00000120
        /*085c*/ 	.short	0x010a
        /*085e*/ 	.byte	0xff
	.zero		1


	//   ....[119]....
        /*0860*/ 	.word	0x00007e60
        /*0864*/ 	.word	0x00000002
        /*0868*/ 	.word	0x000000d0
        /*086c*/ 	.short	0x010a
        /*086e*/ 	.byte	0xff
	.zero		1


	//   ....[120]....
        /*0870*/ 	.word	0x00007eb0
        /*0874*/ 	.word	0x00000002
        /*0878*/ 	.word	0x000000c0
        /*087c*/ 	.short	0x010a
        /*087e*/ 	.byte	0xff
	.zero		1


	//   ....[121]....
        /*0880*/ 	.word	0x00007f10
        /*0884*/ 	.word	0x00000000
        /*0888*/ 	.word	0x000000d0
        /*088c*/ 	.short	0x010a
        /*088e*/ 	.byte	0xff
	.zero		1


	//   ....[122]....
        /*0890*/ 	.word	0x00007f70
        /*0894*/ 	.word	0x00000005
        /*0898*/ 	.word	0x00000008
        /*089c*/ 	.short	0x010a
        /*089e*/ 	.byte	0xff
	.zero		1


	//   ....[123]....
        /*08a0*/ 	.word	0x00008060
        /*08a4*/ 	.word	0x00000000
        /*08a8*/ 	.word	0x00000008
        /*08ac*/ 	.short	0x010a
        /*08ae*/ 	.byte	0xff
	.zero		1


	//   ....[124]....
        /*08b0*/ 	.word	0x000080b0
        /*08b4*/ 	.word	0x00000000
        /*08b8*/ 	.word	0x000000c0
        /*08bc*/ 	.short	0x010a
        /*08be*/ 	.byte	0xff
	.zero		1


	//   ....[125]....
        /*08c0*/ 	.word	0x00008110
        /*08c4*/ 	.word	0x00000000
        /*08c8*/ 	.word	0x00000100
        /*08cc*/ 	.short	0x010a
        /*08ce*/ 	.byte	0xff
	.zero		1


	//   ....[126]....
        /*08d0*/ 	.word	0x00008170
        /*08d4*/ 	.word	0x00000000
        /*08d8*/ 	.word	0x00000000
        /*08dc*/ 	.short	0x010a
        /*08de*/ 	.byte	0xff
	.zero		1


	//   ....[127]....
        /*08e0*/ 	.word	0x000081d0
        /*08e4*/ 	.word	0x00000000
        /*08e8*/ 	.word	0x00000000
        /*08ec*/ 	.short	0x010a
        /*08ee*/ 	.byte	0xff
	.zero		1


	//   ....[128]....
        /*08f0*/ 	.word	0x00008230
        /*08f4*/ 	.word	0x00000000
        /*08f8*/ 	.word	0x00000000
        /*08fc*/ 	.short	0x010a
        /*08fe*/ 	.byte	0xff
	.zero		1


	//   ....[129]....
        /*0900*/ 	.word	0x00008290
        /*0904*/ 	.word	0x00000000
        /*0908*/ 	.word	0x00000000
        /*090c*/ 	.short	0x010a
        /*090e*/ 	.byte	0xff
	.zero		1


	//   ....[130]....
        /*0910*/ 	.word	0x000082f0
        /*0914*/ 	.word	0x00000000
        /*0918*/ 	.word	0x00000140
        /*091c*/ 	.short	0x010a
        /*091e*/ 	.byte	0xff
	.zero		1


	//   ....[131]....
        /*0920*/ 	.word	0x00008340
        /*0924*/ 	.word	0x00000007
        /*0928*/ 	.word	0x000000c0
        /*092c*/ 	.short	0x010a
        /*092e*/ 	.byte	0xff
	.zero		1


	//   ....[132]....
        /*0930*/ 	.word	0x000083a0
        /*0934*/ 	.word	0x00000000
        /*0938*/ 	.word	0x000000b8
        /*093c*/ 	.short	0x010a
        /*093e*/ 	.byte	0xff
	.zero		1


	//   ....[133]....
        /*0940*/ 	.word	0x00008400
        /*0944*/ 	.word	0x00000000
        /*0948*/ 	.word	0x000000a8
        /*094c*/ 	.short	0x010a
        /*094e*/ 	.byte	0xff
	.zero		1


	//   ....[134]....
        /*0950*/ 	.word	0x00008450
        /*0954*/ 	.word	0x00000003
        /*0958*/ 	.word	0x000000c0
        /*095c*/ 	.short	0x010a
        /*095e*/ 	.byte	0xff
	.zero		1


	//   ....[135]....
        /*0960*/ 	.word	0x000084b0
        /*0964*/ 	.word	0x00000000
        /*0968*/ 	.word	0x000000a0
        /*096c*/ 	.short	0x010a
        /*096e*/ 	.byte	0xff
	.zero		1


	//   ....[136]....
        /*0970*/ 	.word	0x00008500
        /*0974*/ 	.word	0x0000008f
        /*0978*/ 	.word	0x000000e0
        /*097c*/ 	.short	0x010a
        /*097e*/ 	.byte	0xff
	.zero		1


	//----- nvinfo : EIATTR_NUM_MBARRIERS
	.align		4
.L_47:
        /*0980*/ 	.byte	0x03, 0x38
        /*0982*/ 	.short	0x0029


	//----- nvinfo : EIATTR_EXIT_INSTR_OFFSETS
	.align		4
        /*0984*/ 	.byte	0x04, 0x1c
        /*0986*/ 	.short	(.L_49 - .L_48)


	//   ....[0]....
.L_48:
        /*0988*/ 	.word	0x00002f30


	//   ....[1]....
        /*098c*/ 	.word	0x00003420


	//   ....[2]....
        /*0990*/ 	.word	0x00003480


	//   ....[3]....
        /*0994*/ 	.word	0x00004800


	//   ....[4]....
        /*0998*/ 	.word	0x000053b0


	//   ....[5]....
        /*099c*/ 	.word	0x000053f0


	//   ....[6]....
        /*09a0*/ 	.word	0x00007930


	//----- nvinfo : EIATTR_MAX_THREADS
	.align		4
.L_49:
        /*09a4*/ 	.byte	0x04, 0x05
        /*09a6*/ 	.short	(.L_51 - .L_50)
.L_50:
        /*09a8*/ 	.word	0x00000100
        /*09ac*/ 	.word	0x00000001
        /*09b0*/ 	.word	0x00000001


	//----- nvinfo : EIATTR_CRS_STACK_SIZE
	.align		4
.L_51:
        /*09b4*/ 	.byte	0x04, 0x1e
        /*09b6*/ 	.short	(.L_53 - .L_52)
.L_52:
        /*09b8*/ 	.word	0x00000000


	//----- nvinfo : EIATTR_CBANK_PARAM_SIZE
	.align		4
.L_53:
        /*09bc*/ 	.byte	0x03, 0x19
        /*09be*/ 	.short	0x0800


	//----- nvinfo : EIATTR_PARAM_CBANK
	.align		4
        /*09c0*/ 	.byte	0x04, 0x0a
        /*09c2*/ 	.short	(.L_55 - .L_54)
	.align		4
.L_54:
        /*09c4*/ 	.word	index@(.nv.constant0._ZN7cutlass13device_kernelINS_4gemm6kernel13GemmUniversalIN4cute5tupleIJiiiiEEENS1_10collective13CollectiveMmaINS1_35MainloopSm100TmaUmmaWarpSpecializedILi10ELi2ELi4ENS5_IJNS4_1CILi4EEENSA_ILi2EEENSA_ILi1EEEEEEEENS5_IJNSA_ILi256EEENSA_ILi64EEENSA_ILi128EEEEEENS_12float_e4m3_tENS5_IJlSD_lEEESK_SL_NS4_8TiledMMAINS4_8MMA_AtomIJNS4_10MMA_TraitsINS4_25SM100_MMA_F8F6F4_2x1SM_SSEJSK_SK_fSG_SH_NS4_17integral_constantINS4_4UMMA5MajorELSS_0EEEST_NSQ_INSR_7ScaleInELSU_0EEESV_EEEEEENS4_6LayoutINS5_IJSD_SD_SD_EEENS5_IJNSA_ILi0EEES10_S10_EEEEENS5_IJNS4_10UnderscoreES13_S13_EEEEENS4_28SM100_TMA_2SM_LOAD_MULTICASTENS4_14ComposedLayoutINS4_7SwizzleILi3ELi4ELi3EEENS4_18smem_ptr_flag_bitsILi8EEENSY_INS5_IJNSA_ILi8EEESI_EEENS5_IJSI_SD_EEEEEEEvNS4_8identityES16_S1G_vS1H_EENS_8epilogue10collective18CollectiveEpilogueINS1J_23Sm100TmaWarpSpecializedILi1ELi1ELi64ELb0ELb0EEEJNS5_IJSI_SH_SI_EEENS5_IJNSY_ISI_SD_EENSY_ISH_SD_EEEEESK_SL_SK_SL_NS1J_6fusion15FusionCallbacksIS1N_NS1S_17LinearCombinationISK_fSK_fLNS_15FloatRoundStyleE2EEES1O_S1R_JEEENS4_5SM1004TMEM4LOAD26SM100_TMEM_LOAD_32dp32b64xENS4_13SM90_TMA_LOADENS17_INS18_ILi2ELi4ELi3EEES1B_NSY_INS5_IJS1C_SH_EEENS5_IJSH_SD_EEEEEEENS4_39AutoVectorizingCopyWithAssumedAlignmentILi128EEENS4_14SM90_TMA_STOREES27_S29_S29_EEEvvEEEEvNT_6ParamsE)
        /*09c8*/ 	.short	0x0380
        /*09ca*/ 	.short	0x0800


	//----- nvinfo : EIATTR_SW_WAR
	.align		4
.L_55:
        /*09cc*/ 	.byte	0x04, 0x36
        /*09ce*/ 	.short	(.L_57 - .L_56)
.L_56:
        /*09d0*/ 	.word	0x00000008
.L_57:


//--------------------- .nv.callgraph             --------------------------
	.section	.nv.callgraph,"",@"SHT_CUDA_CALLGRAPH"
	.align	4
	.sectionentsize	8
	.align		4
        /*0000*/ 	.word	0x00000000
	.align		4
        /*0004*/ 	.word	0xffffffff
	.align		4
        /*0008*/ 	.word	index@(_ZN7cutlass13device_kernelINS_4gemm6kernel13GemmUniversalIN4cute5tupleIJiiiiEEENS1_10collective13CollectiveMmaINS1_35MainloopSm100TmaUmmaWarpSpecializedILi10ELi2ELi4ENS5_IJNS4_1CILi4EEENSA_ILi2EEENSA_ILi1EEEEEEEENS5_IJNSA_ILi256EEENSA_ILi64EEENSA_ILi128EEEEEENS_12float_e4m3_tENS5_IJlSD_lEEESK_SL_NS4_8TiledMMAINS4_8MMA_AtomIJNS4_10MMA_TraitsINS4_25SM100_MMA_F8F6F4_2x1SM_SSEJSK_SK_fSG_SH_NS4_17integral_constantINS4_4UMMA5MajorELSS_0EEEST_NSQ_INSR_7ScaleInELSU_0EEESV_EEEEEENS4_6LayoutINS5_IJSD_SD_SD_EEENS5_IJNSA_ILi0EEES10_S10_EEEEENS5_IJNS4_10UnderscoreES13_S13_EEEEENS4_28SM100_TMA_2SM_LOAD_MULTICASTENS4_14ComposedLayoutINS4_7SwizzleILi3ELi4ELi3EEENS4_18smem_ptr_flag_bitsILi8EEENSY_INS5_IJNSA_ILi8EEESI_EEENS5_IJSI_SD_EEEEEEEvNS4_8identityES16_S1G_vS1H_EENS_8epilogue10collective18CollectiveEpilogueINS1J_23Sm100TmaWarpSpecializedILi1ELi1ELi64ELb0ELb0EEEJNS5_IJSI_SH_SI_EEENS5_IJNSY_ISI_SD_EENSY_ISH_SD_EEEEESK_SL_SK_SL_NS1J_6fusion15FusionCallbacksIS1N_NS1S_17LinearCombinationISK_fSK_fLNS_15FloatRoundStyleE2EEES1O_S1R_JEEENS4_5SM1004TMEM4LOAD26SM100_TMEM_LOAD_32dp32b64xENS4_13SM90_TMA_LOADENS17_INS18_ILi2ELi4ELi3EEES1B_NSY_INS5_IJS1C_SH_EEENS5_IJSH_SD_EEEEEEENS4_39AutoVectorizingCopyWithAssumedAlignmentILi128EEENS4_14SM90_TMA_STOREES27_S29_S29_EEEvvEEEEvNT_6ParamsE)
	.align		4
        /*000c*/ 	.word	index@(__assertfail)
	.align		4
        /*0010*/ 	.word	0x00000000
	.align		4
        /*0014*/ 	.word	0xfffffffe
	.align		4
        /*0018*/ 	.word	0x00000000
	.align		4
        /*001c*/ 	.word	0xfffffffd
	.align		4
        /*0020*/ 	.word	0x00000000
	.align		4
        /*0024*/ 	.word	0xfffffffc


//--------------------- .nv.constant4             --------------------------
	.section	.nv.constant4,"a",@progbits
	.align	8
	.align		8
.nv.constant4:
        /*0000*/ 	.dword	__assertfail
	.align		8
        /*0008*/ 	.dword	__unnamed_1
	.align		8
        /*0010*/ 	.dword	__unnamed_2
	.align		8
        /*0018*/ 	.dword	_ZN40_INTERNAL_d3bbadf4_4_k_cu_1dbd03d3_207294cuda3std3__45__cpo5beginE
	.align		8
        /*0020*/ 	.dword	_ZN40_INTERNAL_d3bbadf4_4_k_cu_1dbd03d3_207294cuda3std3__45__cpo3endE
	.align		8
        /*0028*/ 	.dword	_ZN40_INTERNAL_d3bbadf4_4_k_cu_1dbd03d3_207294cuda3std3__45__cpo6cbeginE
	.align		8
        /*0030*/ 	.dword	_ZN40_INTERNAL_d3bbadf4_4_k_cu_1dbd03d3_207294cuda3std3__45__cpo4cendE
	.align		8
        /*0038*/ 	.dword	_ZN40_INTERNAL_d3bbadf4_4_k_cu_1dbd03d3_207294cuda3std3__442_GLOBAL__N__d3bbadf4_4_k_cu_1dbd03d3_207296ignoreE
	.align		8
        /*0040*/ 	.dword	_ZN40_INTERNAL_d3bbadf4_4_k_cu_1dbd03d3_207294cuda3std3__419piecewise_constructE
	.align		8
        /*0048*/ 	.dword	_ZN40_INTERNAL_d3bbadf4_4_k_cu_1dbd03d3_207294cuda3std3__48in_placeE
	.align		8
        /*0050*/ 	.dword	_ZN40_INTERNAL_d3bbadf4_4_k_cu_1dbd03d3_207294cuda3std6ranges3__45__cpo4swapE
	.align		8
        /*0058*/ 	.dword	_ZN40_INTERNAL_d3bbadf4_4_k_cu_1dbd03d3_207294cuda3std6ranges3__45__cpo9iter_moveE
	.align		8
        /*0060*/ 	.dword	_ZN40_INTERNAL_d3bbadf4_4_k_cu_1dbd03d3_207294cute7productE
	.align		8
        /*0068*/ 	.dword	_ZN40_INTERNAL_d3bbadf4_4_k_cu_1dbd03d3_207294cute1_E
	.align		8
        /*0070*/ 	.dword	$str$25
	.align		8
        /*0078*/ 	.dword	$str$26
	.align		8
        /*0080*/ 	.dword	$str$27
	.align		8
        /*0088*/ 	.dword	$str$28


//--------------------- .text._ZN7cutlass13device_kernelINS_4gemm6kernel13GemmUniversalIN4cute5tupleIJiiiiEEENS1_10collective13CollectiveMmaINS1_35MainloopSm100TmaUmmaWarpSpecializedILi10ELi2ELi4ENS5_IJNS4_1CILi4EEENSA_ILi2EEENSA_ILi1EEEEEEEENS5_IJNSA_ILi256EEENSA_ILi64EEENSA_ILi128EEEEEENS_12float_e4m3_tENS5_IJlSD_lEEESK_SL_NS4_8TiledMMAINS4_8MMA_AtomIJNS4_10MMA_TraitsINS4_25SM100_MMA_F8F6F4_2x1SM_SSEJSK_SK_fSG_SH_NS4_17integral_constantINS4_4UMMA5MajorELSS_0EEEST_NSQ_INSR_7ScaleInELSU_0EEESV_EEEEEENS4_6LayoutINS5_IJSD_SD_SD_EEENS5_IJNSA_ILi0EEES10_S10_EEEEENS5_IJNS4_10UnderscoreES13_S13_EEEEENS4_28SM100_TMA_2SM_LOAD_MULTICASTENS4_14ComposedLayoutINS4_7SwizzleILi3ELi4ELi3EEENS4_18smem_ptr_flag_bitsILi8EEENSY_INS5_IJNSA_ILi8EEESI_EEENS5_IJSI_SD_EEEEEEEvNS4_8identityES16_S1G_vS1H_EENS_8epilogue10collective18CollectiveEpilogueINS1J_23Sm100TmaWarpSpecializedILi1ELi1ELi64ELb0ELb0EEEJNS5_IJSI_SH_SI_EEENS5_IJNSY_ISI_SD_EENSY_ISH_SD_EEEEESK_SL_SK_SL_NS1J_6fusion15FusionCallbacksIS1N_NS1S_17LinearCombinationISK_fSK_fLNS_15FloatRoundStyleE2EEES1O_S1R_JEEENS4_5SM1004TMEM4LOAD26SM100_TMEM_LOAD_32dp32b64xENS4_13SM90_TMA_LOADENS17_INS18_ILi2ELi4ELi3EEES1B_NSY_INS5_IJS1C_SH_EEENS5_IJSH_SD_EEEEEEENS4_39AutoVectorizingCopyWithAssumedAlignmentILi128EEENS4_14SM90_TMA_STOREES27_S29_S29_EEEvvEEEEvNT_6ParamsE --------------------------
	.section	.text._ZN7cutlass13device_kernelINS_4gemm6kernel13GemmUniversalIN4cute5tupleIJiiiiEEENS1_10collective13CollectiveMmaINS1_35MainloopSm100TmaUmmaWarpSpecializedILi10ELi2ELi4ENS5_IJNS4_1CILi4EEENSA_ILi2EEENSA_ILi1EEEEEEEENS5_IJNSA_ILi256EEENSA_ILi64EEENSA_ILi128EEEEEENS_12float_e4m3_tENS5_IJlSD_lEEESK_SL_NS4_8TiledMMAINS4_8MMA_AtomIJNS4_10MMA_TraitsINS4_25SM100_MMA_F8F6F4_2x1SM_SSEJSK_SK_fSG_SH_NS4_17integral_constantINS4_4UMMA5MajorELSS_0EEEST_NSQ_INSR_7ScaleInELSU_0EEESV_EEEEEENS4_6LayoutINS5_IJSD_SD_SD_EEENS5_IJNSA_ILi0EEES10_S10_EEEEENS5_IJNS4_10UnderscoreES13_S13_EEEEENS4_28SM100_TMA_2SM_LOAD_MULTICASTENS4_14ComposedLayoutINS4_7SwizzleILi3ELi4ELi3EEENS4_18smem_ptr_flag_bitsILi8EEENSY_INS5_IJNSA_ILi8EEESI_EEENS5_IJSI_SD_EEEEEEEvNS4_8identityES16_S1G_vS1H_EENS_8epilogue10collective18CollectiveEpilogueINS1J_23Sm100TmaWarpSpecializedILi1ELi1ELi64ELb0ELb0EEEJNS5_IJSI_SH_SI_EEENS5_IJNSY_ISI_SD_EENSY_ISH_SD_EEEEESK_SL_SK_SL_NS1J_6fusion15FusionCallbacksIS1N_NS1S_17LinearCombinationISK_fSK_fLNS_15FloatRoundStyleE2EEES1O_S1R_JEEENS4_5SM1004TMEM4LOAD26SM100_TMEM_LOAD_32dp32b64xENS4_13SM90_TMA_LOADENS17_INS18_ILi2ELi4ELi3EEES1B_NSY_INS5_IJS1C_SH_EEENS5_IJSH_SD_EEEEEEENS4_39AutoVectorizingCopyWithAssumedAlignmentILi128EEENS4_14SM90_TMA_STOREES27_S29_S29_EEEvvEEEEvNT_6ParamsE,"ax",@progbits
	.align	128
.text._ZN7cutlass13device_kernelINS_4gemm6kernel13GemmUniversalIN4cute5tupleIJiiiiEEENS1_10collective13CollectiveMmaINS1_35MainloopSm100TmaUmmaWarpSpecializedILi10ELi2ELi4ENS5_IJNS4_1CILi4EEENSA_ILi2EEENSA_ILi1EEEEEEEENS5_IJNSA_ILi256EEENSA_ILi64EEENSA_ILi128EEEEEENS_12float_e4m3_tENS5_IJlSD_lEEESK_SL_NS4_8TiledMMAINS4_8MMA_AtomIJNS4_10MMA_TraitsINS4_25SM100_MMA_F8F6F4_2x1SM_SSEJSK_SK_fSG_SH_NS4_17integral_constantINS4_4UMMA5MajorELSS_0EEEST_NSQ_INSR_7ScaleInELSU_0EEESV_EEEEEENS4_6LayoutINS5_IJSD_SD_SD_EEENS5_IJNSA_ILi0EEES10_S10_EEEEENS5_IJNS4_10UnderscoreES13_S13_EEEEENS4_28SM100_TMA_2SM_LOAD_MULTICASTENS4_14ComposedLayoutINS4_7SwizzleILi3ELi4ELi3EEENS4_18smem_ptr_flag_bitsILi8EEENSY_INS5_IJNSA_ILi8EEESI_EEENS5_IJSI_SD_EEEEEEEvNS4_8identityES16_S1G_vS1H_EENS_8epilogue10collective18CollectiveEpilogueINS1J_23Sm100TmaWarpSpecializedILi1ELi1ELi64ELb0ELb0EEEJNS5_IJSI_SH_SI_EEENS5_IJNSY_ISI_SD_EENSY_ISH_SD_EEEEESK_SL_SK_SL_NS1J_6fusion15FusionCallbacksIS1N_NS1S_17LinearCombinationISK_fSK_fLNS_15FloatRoundStyleE2EEES1O_S1R_JEEENS4_5SM1004TMEM4LOAD26SM100_TMEM_LOAD_32dp32b64xENS4_13SM90_TMA_LOADENS17_INS18_ILi2ELi4ELi3EEES1B_NSY_INS5_IJS1C_SH_EEENS5_IJSH_SD_EEEEEEENS4_39AutoVectorizingCopyWithAssumedAlignmentILi128EEENS4_14SM90_TMA_STOREES27_S29_S29_EEEvvEEEEvNT_6ParamsE:
        .type           _ZN7cutlass13device_kernelINS_4gemm6kernel13GemmUniversalIN4cute5tupleIJiiiiEEENS1_10collective13CollectiveMmaINS1_35MainloopSm100TmaUmmaWarpSpecializedILi10ELi2ELi4ENS5_IJNS4_1CILi4EEENSA_ILi2EEENSA_ILi1EEEEEEEENS5_IJNSA_ILi256EEENSA_ILi64EEENSA_ILi128EEEEEENS_12float_e4m3_tENS5_IJlSD_lEEESK_SL_NS4_8TiledMMAINS4_8MMA_AtomIJNS4_10MMA_TraitsINS4_25SM100_MMA_F8F6F4_2x1SM_SSEJSK_SK_fSG_SH_NS4_17integral_constantINS4_4UMMA5MajorELSS_0EEEST_NSQ_INSR_7ScaleInELSU_0EEESV_EEEEEENS4_6LayoutINS5_IJSD_SD_SD_EEENS5_IJNSA_ILi0EEES10_S10_EEEEENS5_IJNS4_10UnderscoreES13_S13_EEEEENS4_28SM100_TMA_2SM_LOAD_MULTICASTENS4_14ComposedLayoutINS4_7SwizzleILi3ELi4ELi3EEENS4_18smem_ptr_flag_bitsILi8EEENSY_INS5_IJNSA_ILi8EEESI_EEENS5_IJSI_SD_EEEEEEEvNS4_8identityES16_S1G_vS1H_EENS_8epilogue10collective18CollectiveEpilogueINS1J_23Sm100TmaWarpSpecializedILi1ELi1ELi64ELb0ELb0EEEJNS5_IJSI_SH_SI_EEENS5_IJNSY_ISI_SD_EENSY_ISH_SD_EEEEESK_SL_SK_SL_NS1J_6fusion15FusionCallbacksIS1N_NS1S_17LinearCombinationISK_fSK_fLNS_15FloatRoundStyleE2EEES1O_S1R_JEEENS4_5SM1004TMEM4LOAD26SM100_TMEM_LOAD_32dp32b64xENS4_13SM90_TMA_LOADENS17_INS18_ILi2ELi4ELi3EEES1B_NSY_INS5_IJS1C_SH_EEENS5_IJSH_SD_EEEEEEENS4_39AutoVectorizingCopyWithAssumedAlignmentILi128EEENS4_14SM90_TMA_STOREES27_S29_S29_EEEvvEEEEvNT_6ParamsE,@function
        .size           _ZN7cutlass13device_kernelINS_4gemm6kernel13GemmUniversalIN4cute5tupleIJiiiiEEENS1_10collective13CollectiveMmaINS1_35MainloopSm100TmaUmmaWarpSpecializedILi10ELi2ELi4ENS5_IJNS4_1CILi4EEENSA_ILi2EEENSA_ILi1EEEEEEEENS5_IJNSA_ILi256EEENSA_ILi64EEENSA_ILi128EEEEEENS_12float_e4m3_tENS5_IJlSD_lEEESK_SL_NS4_8TiledMMAINS4_8MMA_AtomIJNS4_10MMA_TraitsINS4_25SM100_MMA_F8F6F4_2x1SM_SSEJSK_SK_fSG_SH_NS4_17integral_constantINS4_4UMMA5MajorELSS_0EEEST_NSQ_INSR_7ScaleInELSU_0EEESV_EEEEEENS4_6LayoutINS5_IJSD_SD_SD_EEENS5_IJNSA_ILi0EEES10_S10_EEEEENS5_IJNS4_10UnderscoreES13_S13_EEEEENS4_28SM100_TMA_2SM_LOAD_MULTICASTENS4_14ComposedLayoutINS4_7SwizzleILi3ELi4ELi3EEENS4_18smem_ptr_flag_bitsILi8EEENSY_INS5_IJNSA_ILi8EEESI_EEENS5_IJSI_SD_EEEEEEEvNS4_8identityES16_S1G_vS1H_EENS_8epilogue10collective18CollectiveEpilogueINS1J_23Sm100TmaWarpSpecializedILi1ELi1ELi64ELb0ELb0EEEJNS5_IJSI_SH_SI_EEENS5_IJNSY_ISI_SD_EENSY_ISH_SD_EEEEESK_SL_SK_SL_NS1J_6fusion15FusionCallbacksIS1N_NS1S_17LinearCombinationISK_fSK_fLNS_15FloatRoundStyleE2EEES1O_S1R_JEEENS4_5SM1004TMEM4LOAD26SM100_TMEM_LOAD_32dp32b64xENS4_13SM90_TMA_LOADENS17_INS18_ILi2ELi4ELi3EEES1B_NSY_INS5_IJS1C_SH_EEENS5_IJSH_SD_EEEEEEENS4_39AutoVectorizingCopyWithAssumedAlignmentILi128EEENS4_14SM90_TMA_STOREES27_S29_S29_EEEvvEEEEvNT_6ParamsE,(.L_x_168 - _ZN7cutlass13device_kernelINS_4gemm6kernel13GemmUniversalIN4cute5tupleIJiiiiEEENS1_10collective13CollectiveMmaINS1_35MainloopSm100TmaUmmaWarpSpecializedILi10ELi2ELi4ENS5_IJNS4_1CILi4EEENSA_ILi2EEENSA_ILi1EEEEEEEENS5_IJNSA_ILi256EEENSA_ILi64EEENSA_ILi128EEEEEENS_12float_e4m3_tENS5_IJlSD_lEEESK_SL_NS4_8TiledMMAINS4_8MMA_AtomIJNS4_10MMA_TraitsINS4_25SM100_MMA_F8F6F4_2x1SM_SSEJSK_SK_fSG_SH_NS4_17integral_constantINS4_4UMMA5MajorELSS_0EEEST_NSQ_INSR_7ScaleInELSU_0EEESV_EEEEEENS4_6LayoutINS5_IJSD_SD_SD_EEENS5_IJNSA_ILi0EEES10_S10_EEEEENS5_IJNS4_10UnderscoreES13_S13_EEEEENS4_28SM100_TMA_2SM_LOAD_MULTICASTENS4_14ComposedLayoutINS4_7SwizzleILi3ELi4ELi3EEENS4_18smem_ptr_flag_bitsILi8EEENSY_INS5_IJNSA_ILi8EEESI_EEENS5_IJSI_SD_EEEEEEEvNS4_8identityES16_S1G_vS1H_EENS_8epilogue10collective18CollectiveEpilogueINS1J_23Sm100TmaWarpSpecializedILi1ELi1ELi64ELb0ELb0EEEJNS5_IJSI_SH_SI_EEENS5_IJNSY_ISI_SD_EENSY_ISH_SD_EEEEESK_SL_SK_SL_NS1J_6fusion15FusionCallbacksIS1N_NS1S_17LinearCombinationISK_fSK_fLNS_15FloatRoundStyleE2EEES1O_S1R_JEEENS4_5SM1004TMEM4LOAD26SM100_TMEM_LOAD_32dp32b64xENS4_13SM90_TMA_LOADENS17_INS18_ILi2ELi4ELi3EEES1B_NSY_INS5_IJS1C_SH_EEENS5_IJSH_SD_EEEEEEENS4_39AutoVectorizingCopyWithAssumedAlignmentILi128EEENS4_14SM90_TMA_STOREES27_S29_S29_EEEvvEEEEvNT_6ParamsE)
        .other          _ZN7cutlass13device_kernelINS_4gemm6kernel13GemmUniversalIN4cute5tupleIJiiiiEEENS1_10collective13CollectiveMmaINS1_35MainloopSm100TmaUmmaWarpSpecializedILi10ELi2ELi4ENS5_IJNS4_1CILi4EEENSA_ILi2EEENSA_ILi1EEEEEEEENS5_IJNSA_ILi256EEENSA_ILi64EEENSA_ILi128EEEEEENS_12float_e4m3_tENS5_IJlSD_lEEESK_SL_NS4_8TiledMMAINS4_8MMA_AtomIJNS4_10MMA_TraitsINS4_25SM100_MMA_F8F6F4_2x1SM_SSEJSK_SK_fSG_SH_NS4_17integral_constantINS4_4UMMA5MajorELSS_0EEEST_NSQ_INSR_7ScaleInELSU_0EEESV_EEEEEENS4_6LayoutINS5_IJSD_SD_SD_EEENS5_IJNSA_ILi0EEES10_S10_EEEEENS5_IJNS4_10UnderscoreES13_S13_EEEEENS4_28SM100_TMA_2SM_LOAD_MULTICASTENS4_14ComposedLayoutINS4_7SwizzleILi3ELi4ELi3EEENS4_18smem_ptr_flag_bitsILi8EEENSY_INS5_IJNSA_ILi8EEESI_EEENS5_IJSI_SD_EEEEEEEvNS4_8identityES16_S1G_vS1H_EENS_8epilogue10collective18CollectiveEpilogueINS1J_23Sm100TmaWarpSpecializedILi1ELi1ELi64ELb0ELb0EEEJNS5_IJSI_SH_SI_EEENS5_IJNSY_ISI_SD_EENSY_ISH_SD_EEEEESK_SL_SK_SL_NS1J_6fusion15FusionCallbacksIS1N_NS1S_17LinearCombinationISK_fSK_fLNS_15FloatRoundStyleE2EEES1O_S1R_JEEENS4_5SM1004TMEM4LOAD26SM100_TMEM_LOAD_32dp32b64xENS4_13SM90_TMA_LOADENS17_INS18_ILi2ELi4ELi3EEES1B_NSY_INS5_IJS1C_SH_EEENS5_IJSH_SD_EEEEEEENS4_39AutoVectorizingCopyWithAssumedAlignmentILi128EEENS4_14SM90_TMA_STOREES27_S29_S29_EEEvvEEEEvNT_6ParamsE,@"STO_CUDA_ENTRY STV_DEFAULT"
_ZN7cutlass13device_kernelINS_4gemm6kernel13GemmUniversalIN4cute5tupleIJiiiiEEENS1_10collective13CollectiveMmaINS1_35MainloopSm100TmaUmmaWarpSpecializedILi10ELi2ELi4ENS5_IJNS4_1CILi4EEENSA_ILi2EEENSA_ILi1EEEEEEEENS5_IJNSA_ILi256EEENSA_ILi64EEENSA_ILi128EEEEEENS_12float_e4m3_tENS5_IJlSD_lEEESK_SL_NS4_8TiledMMAINS4_8MMA_AtomIJNS4_10MMA_TraitsINS4_25SM100_MMA_F8F6F4_2x1SM_SSEJSK_SK_fSG_SH_NS4_17integral_constantINS4_4UMMA5MajorELSS_0EEEST_NSQ_INSR_7ScaleInELSU_0EEESV_EEEEEENS4_6LayoutINS5_IJSD_SD_SD_EEENS5_IJNSA_ILi0EEES10_S10_EEEEENS5_IJNS4_10UnderscoreES13_S13_EEEEENS4_28SM100_TMA_2SM_LOAD_MULTICASTENS4_14ComposedLayoutINS4_7SwizzleILi3ELi4ELi3EEENS4_18smem_ptr_flag_bitsILi8EEENSY_INS5_IJNSA_ILi8EEESI_EEENS5_IJSI_SD_EEEEEEEvNS4_8identityES16_S1G_vS1H_EENS_8epilogue10collective18CollectiveEpilogueINS1J_23Sm100TmaWarpSpecializedILi1ELi1ELi64ELb0ELb0EEEJNS5_IJSI_SH_SI_EEENS5_IJNSY_ISI_SD_EENSY_ISH_SD_EEEEESK_SL_SK_SL_NS1J_6fusion15FusionCallbacksIS1N_NS1S_17LinearCombinationISK_fSK_fLNS_15FloatRoundStyleE2EEES1O_S1R_JEEENS4_5SM1004TMEM4LOAD26SM100_TMEM_LOAD_32dp32b64xENS4_13SM90_TMA_LOADENS17_INS18_ILi2ELi4ELi3EEES1B_NSY_INS5_IJS1C_SH_EEENS5_IJSH_SD_EEEEEEENS4_39AutoVectorizingCopyWithAssumedAlignmentILi128EEENS4_14SM90_TMA_STOREES27_S29_S29_EEEvvEEEEvNT_6ParamsE:
[----:B------:R-:W1:Y:S01]  /*0000*/  LDC R1, c[0x0][0x37c] ;  /* 0x0000df00ff017b82 */ /* 0x000e620000000800 */
[----:B------:R-:W2:Y:S01]  /*0010*/  S2R R131, SR_TID.X ;  /* 0x0000000000837919 */ /* 0x000ea20000002100 */
[----:B------:R-:W3:Y:S06]  /*0020*/  LDCU.64 UR6, c[0x0][0x890] ;  /* 0x00011200ff0677ac */ /* 0x000eec0008000a00 */
[----:B------:R-:W4:Y:S01]  /*0030*/  S2UR UR54, SR_CgaCtaId ;  /* 0x00000000003679c3 */ /* 0x000f220000008800 */
[----:B------:R-:W-:Y:S01]  /*0040*/  PRMT R141, RZ, 0x7610, R141 ;  /* 0x00007610ff8d7816 */ /* 0x000fe2000000008d */
[----:B------:R-:W1:Y:S01]  /*0050*/  LDCU.64 UR52, c[0x0][0x358] ;  /* 0x00006b00ff3477ac */ /* 0x000e620008000a00 */
[----:B------:R-:W-:-:S02]  /*0060*/  ELECT P0, URZ, PT ;  /* 0x0000000000ff782f */ /* 0x000fc40003800000 */
[----:B---3--:R-:W-:-:S04]  /*0070*/  ISETP.NE.U32.AND P1, PT, RZ, UR6, PT ;  /* 0x00000006ff007c0c */ /* 0x008fc8000bf25070 */
[----:B------:R-:W-:Y:S01]  /*0080*/  ISETP.NE.AND.EX P2, PT, RZ, UR7, PT, P1 ;  /* 0x00000007ff007c0c */ /* 0x000fe2000bf45310 */
[----:B----4-:R-:W-:Y:S02]  /*0090*/  ULOP3.LUT UR18, UR54, 0x1, URZ, 0xc0, !UPT ;  /* 0x0000000136127892 */ /* 0x010fe4000f8ec0ff */
[----:B------:R-:W-:Y:S01]  /*00a0*/  ULOP3.LUT UR17, UR54, 0x1, URZ, 0x3c, !UPT ;  /* 0x0000000136117892 */ /* 0x000fe2000f8e3cff */
[----:B--2---:R-:W-:-:S05]  /*00b0*/  SHF.R.U32.HI R142, RZ, 0x5, R131 ;  /* 0x00000005ff8e7819 */ /* 0x004fca0000011683 */
[----:B------:R-:W2:Y:S02]  /*00c0*/  SHFL.IDX PT, R0, R142, RZ, 0x1f ;  /* 0x00001fff8e007589 */ /* 0x000ea400000e0000 */
[----:B--2---:R-:W-:Y:S02]  /*00d0*/  R2UR UR11, R0 ;  /* 0x00000000000b72ca */ /* 0x004fe400000e0000 */
[----:B-1----:R-:W-:Y:S05]  /*00e0*/  @P2 BRA `(.L_x_0) ;  /* 0x00000000002c2947 */ /* 0x002fea0003800000 */
[----:B------:R-:W1:Y:S02]  /*00f0*/  LDCU.64 UR4, c[0x0][0x888] ;  /* 0x00011100ff0477ac */ /* 0x000e640008000a00 */
[----:B-1----:R-:W-:-:S04]  /*0100*/  UISETP.NE.U32.AND UP0, UPT, UR4, URZ, UPT ;  /* 0x000000ff0400728c */ /* 0x002fc8000bf05070 */
[----:B------:R-:W-:-:S09]  /*0110*/  UISETP.NE.AND.EX UP0, UPT, UR5, URZ, UPT, UP0 ;  /* 0x000000ff0500728c */ /* 0x000fd2000bf05300 */
[----:B------:R-:W-:Y:S05]  /*0120*/  BRA.U !UP0, `(.L_x_1) ;  /* 0x0000000108107547 */ /* 0x000fea000b800000 */
[----:B------:R-:W1:Y:S02]  /*0130*/  LDC.64 R2, c[0x0][0x888] ;  /* 0x00022200ff027b82 */ /* 0x000e640000000a00 */
[----:B-1----:R1:W5:Y:S01]  /*0140*/  LDG.E R71, desc[UR52][R2.64] ;  /* 0x0000003402477981 */ /* 0x002362000c1e1900 */
[----:B------:R-:W-:Y:S01]  /*0150*/  HFMA2 R141, -RZ, RZ, 0, 5.9604644775390625e-08 ;  /* 0x00000001ff8d7431 */ /* 0x000fe200000001ff */
[----:B------:R-:W-:Y:S05]  /*0160*/  BRA `(.L_x_0) ;  /* 0x00000000000c7947 */ /* 0x000fea0003800000 */
.L_x_1:
[----:B------:R-:W1:Y:S01]  /*0170*/  LDCU UR4, c[0x0][0x880] ;  /* 0x00011000ff0477ac */ /* 0x000e620008000800 */
[----:B------:R-:W-:Y:S01]  /*0180*/  HFMA2 R141, -RZ, RZ, 0, 5.9604644775390625e-08 ;  /* 0x00000001ff8d7431 */ /* 0x000fe200000001ff */
[----:B-1----:R-:W-:-:S07]  /*0190*/  MOV R71, UR4 ;  /* 0x0000000400477c02 */ /* 0x002fce0008000f00 */
.L_x_0:
[----:B------:R-:W2:Y:S02]  /*01a0*/  LDCU.64 UR4, c[0x0][0x8b0] ;  /* 0x00011600ff0477ac */ /* 0x000ea40008000a00 */
[----:B--2---:R-:W-:-:S04]  /*01b0*/  UISETP.NE.U32.AND UP0, UPT, UR4, URZ, UPT ;  /* 0x000000ff0400728c */ /* 0x004fc8000bf05070 */
[----:B------:R-:W-:-:S09]  /*01c0*/  UISETP.NE.AND.EX UP0, UPT, UR5, URZ, UPT, UP0 ;  /* 0x000000ff0500728c */ /* 0x000fd2000bf05300 */
[----:B------:R-:W-:Y:S05]  /*01d0*/  BRA.U UP0, `(.L_x_2) ;  /* 0x0000000100247547 */ /* 0x000fea000b800000 */
[----:B------:R-:W2:Y:S02]  /*01e0*/  LDCU.64 UR4, c[0x0][0x8a8] ;  /* 0x00011500ff0477ac */ /* 0x000ea40008000a00 */
[----:B--2---:R-:W-:-:S04]  /*01f0*/  UISETP.NE.U32.AND UP0, UPT, UR4, URZ, UPT ;  /* 0x000000ff0400728c */ /* 0x004fc8000bf05070 */
[----:B------:R-:W-:-:S09]  /*0200*/  UISETP.NE.AND.EX UP0, UPT, UR5, URZ, UPT, UP0 ;  /* 0x000000ff0500728c */ /* 0x000fd2000bf05300 */
[----:B------:R-:W-:Y:S05]  /*0210*/  BRA.U !UP0, `(.L_x_3) ;  /* 0x00000001080c7547 */ /* 0x000fea000b800000 */
[----:B-1----:R-:W1:Y:S02]  /*0220*/  LDC.64 R2, c[0x0][0x8a8] ;  /* 0x00022a00ff027b82 */ /* 0x002e640000000a00 */
[----:B-1----:R2:W5:Y:S01]  /*0230*/  LDG.E R70, desc[UR52][R2.64] ;  /* 0x0000003402467981 */ /* 0x002562000c1e1900 */
[----:B------:R-:W-:Y:S05]  /*0240*/  BRA `(.L_x_2) ;  /* 0x0000000000087947 */ /* 0x000fea0003800000 */
.L_x_3:
[----:B------:R-:W2:Y:S02]  /*0250*/  LDCU UR4, c[0x0][0x8a0] ;  /* 0x00011400ff0477ac */ /* 0x000ea40008000800 */
[----:B--2---:R-:W-:Y:S02]  /*0260*/  MOV R70, UR4 ;  /* 0x0000000400467c02 */ /* 0x004fe40008000f00 */
.L_x_2:
[----:B------:R-:W-:Y:S01]  /*0270*/  IMAD.U32 R0, RZ, RZ, UR11 ;  /* 0x0000000bff007e24 */ /* 0x000fe2000f8e00ff */
[----:B------:R-:W-:Y:S04]  /*0280*/  BSSY.RECONVERGENT B0, `(.L_x_4) ;  /* 0x000000c000007945 */ /* 0x000fe80003800200 */
[C---:B------:R-:W-:Y:S02]  /*0290*/  ISETP.NE.OR P3, PT, R0.reuse, 0x1, !P0 ;  /* 0x000000010000780c */ /* 0x040fe40004765670 */
[----:B------:R-:W-:-:S11]  /*02a0*/  ISETP.NE.OR P2, PT, R0, 0x3, !P0 ;  /* 0x000000030000780c */ /* 0x000fd60004745670 */
[----:B------:R-:W-:Y:S05]  /*02b0*/  @P3 BRA `(.L_x_5) ;  /* 0x0000000000203947 */ /* 0x000fea0003800000 */
[----:B------:R-:W3:Y:S02]  /*02c0*/  LDCU.64 UR4, c[0x0][0x348] ;  /* 0x00006900ff0477ac */ /* 0x000ee40008000a00 */
[----:B---3--:R-:W-:Y:S02]  /*02d0*/  UIADD3 UR8, UP1, UPT, UR4, 0x80, URZ ;  /* 0x0000008004087890 */ /* 0x008fe4000ff3e0ff */
[----:B------:R-:W-:Y:S02]  /*02e0*/  UIADD3 UR4, UP0, UPT, UR4, 0x180, URZ ;  /* 0x0000018004047890 */ /* 0x000fe4000ff1e0ff */
[----:B------:R-:W-:Y:S02]  /*02f0*/  UIADD3.X UR9, UPT, UPT, URZ, UR5, URZ, UP1, !UPT ;  /* 0x00000005ff097290 */ /* 0x000fe40008ffe4ff */
[----:B------:R-:W-:-:S07]  /*0300*/  UIADD3.X UR5, UPT, UPT, URZ, UR5, URZ, UP0, !UPT ;  /* 0x00000005ff057290 */ /* 0x000fce00087fe4ff */
[----:B------:R3:W-:Y:S02]  /*0310*/  UTMACCTL.PF [UR8] ;  /* 0x00000000080079b9 */ /* 0x0007e40008040000 */
[----:B------:R3:W-:Y:S02]  /*0320*/  UTMACCTL.PF [UR4] ;  /* 0x00000000040079b9 */ /* 0x0007e40008040000 */
[----:B---3--:R-:W-:Y:S01]  /*0330*/  NOP ;  /* 0x0000000000007918 */ /* 0x008fe20000000000 */
.L_x_5:
[----:B------:R-:W-:Y:S05]  /*0340*/  BSYNC.RECONVERGENT B0 ;  /* 0x0000000000007941 */ /* 0x000fea0003800200 */
.L_x_4:
[----:B------:R-:W-:Y:S04]  /*0350*/  BSSY.RECONVERGENT B0, `(.L_x_6) ;  /* 0x000000a000007945 */ /* 0x000fe80003800200 */
        /* <DEDUP_REMOVED lines=9> */
.L_x_7:
[----:B------:R-:W-:Y:S05]  /*03f0*/  BSYNC.RECONVERGENT B0 ;  /* 0x0000000000007941 */ /* 0x000fea0003800200 */
.L_x_6:
[----:B------:R-:W3:Y:S01]  /*0400*/  LDCU.64 UR4, c[0x0][0x888] ;  /* 0x00011100ff0477ac */ /* 0x000ee20008000a00 */
[----:B------:R-:W-:Y:S01]  /*0410*/  ISETP.NE.AND.EX P1, PT, RZ, UR7, PT, P1 ;  /* 0x00000007ff007c0c */ /* 0x000fe2000bf25310 */
[----:B------:R-:W-:Y:S01]  /*0420*/  UPLOP3.LUT UP5, UPT, UPT, UPT, UPT, 0x80, 0x8 ;  /* 0x000000000008789c */ /* 0x000fe20003faf070 */
[----:B---3--:R-:W-:-:S04]  /*0430*/  ISETP.NE.U32.AND P2, PT, RZ, UR4, PT ;  /* 0x00000004ff007c0c */ /* 0x008fc8000bf45070 */
[----:B------:R-:W-:-:S13]  /*0440*/  ISETP.NE.AND.EX P2, PT, RZ, UR5, PT, P2 ;  /* 0x00000005ff007c0c */ /* 0x000fda000bf45320 */
[----:B------:R-:W-:Y:S05]  /*0450*/  @P2 BRA P1, `(.L_x_8) ;  /* 0x0000000000282947 */ /* 0x000fea0000800000 */
[----:B------:R-:W-:Y:S01]  /*0460*/  UISETP.NE.U32.AND UP0, UPT, UR6, URZ, UPT ;  /* 0x000000ff0600728c */ /* 0x000fe2000bf05070 */
[----:B-----5:R-:W-:Y:S01]  /*0470*/  FSETP.NEU.AND P1, PT, R71, RZ, PT ;  /* 0x000000ff4700720b */ /* 0x020fe20003f2d000 */
[----:B------:R-:W-:Y:S02]  /*0480*/  UISETP.NE.U32.AND UP2, UPT, UR4, URZ, UPT ;  /* 0x000000ff0400728c */ /* 0x000fe4000bf45070 */
[----:B------:R-:W-:Y:S02]  /*0490*/  UISETP.NE.AND.EX UP1, UPT, UR7, URZ, UPT, UP0 ;  /* 0x000000ff0700728c */ /* 0x000fe4000bf25300 */
[----:B------:R-:W-:-:S04]  /*04a0*/  UISETP.NE.AND.EX UP0, UPT, UR5, URZ, UPT, UP2 ;  /* 0x000000ff0500728c */ /* 0x000fc8000bf05320 */
[----:B------:R-:W-:-:S04]  /*04b0*/  USEL UR4, URZ, 0xffffffff, UP0 ;  /* 0xffffffffff047887 */ /* 0x000fc80008000000 */
[----:B------:R-:W-:Y:S01]  /*04c0*/  VOTEU.ANY UP0, P1 ;  /* 0x0000000000ff7886 */ /* 0x000fe20000800100 */
[----:B------:R-:W-:-:S04]  /*04d0*/  @!UP1 USEL UR4, URZ, 0xffffffff, UP0 ;  /* 0xffffffffff049887 */ /* 0x000fc80008000000 */
[----:B------:R-:W-:-:S04]  /*04e0*/  ULOP3.LUT UR4, UR4, 0x1, URZ, 0xc0, !UPT ;  /* 0x0000000104047892 */ /* 0x000fc8000f8ec0ff */
[----:B------:R-:W-:-:S11]  /*04f0*/  UISETP.NE.U32.AND UP5, UPT, UR4, 0x1, UPT ;  /* 0x000000010400788c */ /* 0x000fd6000bfa5070 */
.L_x_8:
[----:B------:R-:W3:Y:S01]  /*0500*/  SHFL.IDX PT, R0, R142, RZ, 0x1f ;  /* 0x00001fff8e007589 */ /* 0x000ee200000e0000 */
[----:B------:R-:W-:-:S04]  /*0510*/  UISETP.NE.AND UP0, UPT, UR11, 0x2, UPT ;  /* 0x000000020b00788c */ /* 0x000fc8000bf05270 */
[----:B------:R-:W-:Y:S02]  /*0520*/  UISETP.EQ.AND UP1, UPT, UR18, URZ, !UP0 ;  /* 0x000000ff1200728c */ /* 0x000fe4000c722270 */
[----:B------:R-:W-:-:S04]  /*0530*/  USEL UR26, URZ, 0x1, UP0 ;  /* 0x00000001ff1a7887 */ /* 0x000fc80008000000 */
[----:B------:R-:W-:Y:S02]  /*0540*/  PLOP3.LUT P3, PT, P0, PT, UP1, 0x80, 0x8 ;  /* 0x000000000008781c */ /* 0x000fe4000076f018 */
[----:B---3--:R-:W-:-:S13]  /*0550*/  ISETP.NE.AND P1, PT, R0, RZ, PT ;  /* 0x000000ff0000720c */ /* 0x008fda0003f25270 */
[----:B------:R-:W-:Y:S05]  /*0560*/  @P1 BRA `(.L_x_9) ;  /* 0x0000000000901947 */ /* 0x000fea0003800000 */
[----:B------:R-:W-:Y:S01]  /*0570*/  ELECT P1, URZ, PT ;  /* 0x0000000000ff782f */ /* 0x000fe20003820000 */
[----:B------:R-:W-:-:S12]  /*0580*/  BSSY.RECONVERGENT B0, `(.L_x_9) ;  /* 0x0000022000007945 */ /* 0x000fd80003800200 */
[----:B------:R-:W-:Y:S05]  /*0590*/  @!P1 BRA `(.L_x_10) ;  /* 0x0000000000809947 */ /* 0x000fea0003800000 */
[----:B------:R-:W-:Y:S01]  /*05a0*/  UMOV UR6, 0x400 ;  /* 0x0000040000067882 */ /* 0x000fe20000000000 */
[----:B------:R-:W-:Y:S01]  /*05b0*/  UMOV UR5, 0x1 ;  /* 0x0000000100057882 */ /* 0x000fe20000000000 */
[----:B------:R-:W-:Y:S01]  /*05c0*/  UMOV UR4, 0x3 ;  /* 0x0000000300047882 */ /* 0x000fe20000000000 */
[----:B------:R-:W-:Y:S02]  /*05d0*/  ULEA UR6, UR54, UR6, 0x18 ;  /* 0x0000000636067291 */ /* 0x000fe4000f8ec0ff */
[----:B------:R-:W-:-:S04]  /*05e0*/  UIADD3 UR8, UPT, UPT, -UR5, 0x100000, URZ ;  /* 0x0010000005087890 */ /* 0x000fc8000fffe1ff */
[----:B------:R-:W-:Y:S02]  /*05f0*/  USHF.L.U32 UR9, UR8, 0xb, URZ ;  /* 0x0000000b08097899 */ /* 0x000fe400080006ff */
[----:B------:R-:W-:Y:S02]  /*0600*/  USHF.L.U32 UR8, UR8, 0x1, URZ ;  /* 0x0000000108087899 */ /* 0x000fe400080006ff */
[----:B------:R-:W-:-:S04]  /*0610*/  UIADD3 UR4, UPT, UPT, -UR4, 0x100000, URZ ;  /* 0x0010000004047890 */ /* 0x000fc8000fffe1ff */
[----:B------:R-:W-:Y:S02]  /*0620*/  USHF.L.U32 UR5, UR4, 0xb, URZ ;  /* 0x0000000b04057899 */ /* 0x000fe400080006ff */
[----:B------:R-:W-:Y:S01]  /*0630*/  USHF.L.U32 UR4, UR4, 0x1, URZ ;  /* 0x0000000104047899 */ /* 0x000fe200080006ff */
[----:B------:R-:W3:Y:S03]  /*0640*/  FENCE.VIEW.ASYNC.S ;  /* 0x00000000000073c6 */ /* 0x000ee60000000000 */
[----:B---3--:R3:W4:Y:S08]  /*0650*/  SYNCS.EXCH.64 URZ, [UR6], UR8 ;  /* 0x0000000806ff75b2 */ /* 0x0087300008000100 */
[----:B------:R3:W1:Y:S01]  /*0660*/  SYNCS.EXCH.64 URZ, [UR6+0x50], UR4 ;  /* 0x0000500406ff75b2 */ /* 0x0006620008000100 */
        /* <DEDUP_REMOVED lines=17> */
[----:B------:R3:W1:Y:S02]  /*0780*/  SYNCS.EXCH.64 URZ, [UR6+0x98], UR4 ;  /* 0x0000980406ff75b2 */ /* 0x0006640008000100 */
[----:B---34-:R-:W-:Y:S01]  /*0790*/  NOP ;  /* 0x0000000000007918 */ /* 0x018fe20000000000 */
.L_x_10:
[----:B------:R-:W-:Y:S05]  /*07a0*/  BSYNC.RECONVERGENT B0 ;  /* 0x0000000000007941 */ /* 0x000fea0003800200 */
.L_x_9:
[----:B------:R-:W3:Y:S01]  /*07b0*/  SHFL.IDX PT, R0, R142, RZ, 0x1f ;  /* 0x00001fff8e007589 */ /* 0x000ee200000e0000 */
[----:B------:R-:W-:Y:S01]  /*07c0*/  NOP ;  /* 0x0000000000007918 */ /* 0x000fe20000000000 */
[----:B---3--:R-:W-:-:S13]  /*07d0*/  ISETP.NE.AND P1, PT, R0, 0x1, PT ;  /* 0x000000010000780c */ /* 0x008fda0003f25270 */
[----:B------:R-:W-:Y:S05]  /*07e0*/  @P1 BRA `(.L_x_11) ;  /* 0x00000000003c1947 */ /* 0x000fea0003800000 */
        /* <DEDUP_REMOVED lines=10> */
[----:B------:R-:W-:Y:S01]  /*0890*/  ELECT P1, URZ, PT ;  /* 0x0000000000ff782f */ /* 0x000fe20003820000 */
[----:B------:R-:W3:Y:S02]  /*08a0*/  FENCE.VIEW.ASYNC.S ;  /* 0x00000000000073c6 */ /* 0x000ee40000000000 */
[----:B---3--:R3:W4:Y:S08]  /*08b0*/  SYNCS.EXCH.64 URZ, [UR6+0xa0], UR8 ;  /* 0x0000a00806ff75b2 */ /* 0x0087300008000100 */
[----:B------:R3:W1:Y:S01]  /*08c0*/  SYNCS.EXCH.64 URZ, [UR6+0xa8], UR4 ;  /* 0x0000a80406ff75b2 */ /* 0x0006620008000100 */
[----:B------:R-:W-:Y:S01]  /*08d0*/  NOP ;  /* 0x0000000000007918 */ /* 0x000fe20000000000 */
.L_x_11:
[----:B------:R-:W2:Y:S01]  /*08e0*/  SHFL.IDX PT, R0, R142, RZ, 0x1f ;  /* 0x00001fff8e007589 */ /* 0x000ea200000e0000 */
[----:B------:R-:W-:Y:S01]  /*08f0*/  NOP ;  /* 0x0000000000007918 */ /* 0x000fe20000000000 */
[----:B--2---:R-:W-:-:S13]  /*0900*/  ISETP.NE.AND P1, PT, R0, 0x3, PT ;  /* 0x000000030000780c */ /* 0x004fda0003f25270 */
[----:B------:R-:W-:Y:S05]  /*0910*/  @P1 BRA `(.L_x_12) ;  /* 0x00000000002c1947 */ /* 0x000fea0003800000 */
[----:B---3--:R-:W-:Y:S01]  /*0920*/  UMOV UR5, 0x400 ;  /* 0x0000040000057882 */ /* 0x008fe20000000000 */
[----:B------:R-:W-:Y:S01]  /*0930*/  UMOV UR4, 0x20 ;  /* 0x0000002000047882 */ /* 0x000fe20000000000 */
[----:B------:R-:W-:Y:S02]  /*0940*/  ULEA UR5, UR54, UR5, 0x18 ;  /* 0x0000000536057291 */ /* 0x000fe4000f8ec0ff */
[----:B------:R-:W-:-:S04]  /*0950*/  UIADD3 UR6, UPT, UPT, -UR4, 0x100000, URZ ;  /* 0x0010000004067890 */ /* 0x000fc8000fffe1ff */
[----:B------:R-:W-:Y:S02]  /*0960*/  USHF.L.U32 UR7, UR6, 0xb, URZ ;  /* 0x0000000b06077899 */ /* 0x000fe400080006ff */
[----:B------:R-:W-:Y:S01]  /*0970*/  USHF.L.U32 UR6, UR6, 0x1, URZ ;  /* 0x0000000106067899 */ /* 0x000fe200080006ff */
[----:B------:R-:W-:Y:S01]  /*0980*/  ELECT P1, URZ, PT ;  /* 0x0000000000ff782f */ /* 0x000fe20003820000 */
[----:B------:R-:W2:Y:S10]  /*0990*/  FENCE.VIEW.ASYNC.S ;  /* 0x00000000000073c6 */ /* 0x000eb40000000000 */
[----:B--2---:R2:W3:Y:S01]  /*09a0*/  SYNCS.EXCH.64 URZ, [UR5+0xb0], UR6 ;  /* 0x0000b00605ff75b2 */ /* 0x0044e20008000100 */
[----:B------:R2:W1:Y:S01]  /*09b0*/  SYNCS.EXCH.64 URZ, [UR5+0xb8], UR6 ;  /* 0x0000b80605ff75b2 */ /* 0x0004620008000100 */
[----:B------:R-:W-:Y:S01]  /*09c0*/  NOP ;  /* 0x0000000000007918 */ /* 0x000fe20000000000 */
.L_x_12:
[----:B------:R-:W4:Y:S01]  /*09d0*/  SHFL.IDX PT, R0, R142, RZ, 0x1f ;  /* 0x00001fff8e007589 */ /* 0x000f2200000e0000 */
[----:B------:R-:W-:Y:S01]  /*09e0*/  NOP ;  /* 0x0000000000007918 */ /* 0x000fe20000000000 */
[----:B----4-:R-:W-:-:S13]  /*09f0*/  ISETP.NE.AND P1, PT, R0, 0x4, PT ;  /* 0x000000040000780c */ /* 0x010fda0003f25270 */
[----:B------:R-:W-:Y:S05]  /*0a00*/  @P1 BRA `(.L_x_13) ;  /* 0x0000000000481947 */ /* 0x000fea0003800000 */
[----:B--23--:R-:W-:Y:S01]  /*0a10*/  UMOV UR6, 0x720 ;  /* 0x0000072000067882 */ /* 0x00cfe20000000000 */
[----:B------:R-:W-:Y:S01]  /*0a20*/  UMOV UR5, 0x400 ;  /* 0x0000040000057882 */ /* 0x000fe20000000000 */
[----:B------:R-:W-:Y:S01]  /*0a30*/  USEL UR6, UR6, 0x620, UP5 ;  /* 0x0000062006067887 */ /* 0x000fe2000a800000 */
        /* <DEDUP_REMOVED lines=9> */
[----:B------:R-:W2:Y:S02]  /*0ad0*/  FENCE.VIEW.ASYNC.S ;  /* 0x00000000000073c6 */ /* 0x000ea40000000000 */
[----:B--2---:R4:W2:Y:S08]  /*0ae0*/  SYNCS.EXCH.64 URZ, [UR5+0xc0], UR8 ;  /* 0x0000c00805ff75b2 */ /* 0x0048b00008000100 */
[----:B------:R4:W3:Y:S01]  /*0af0*/  SYNCS.EXCH.64 URZ, [UR5+0xd0], UR6 ;  /* 0x0000d00605ff75b2 */ /* 0x0008e20008000100 */
[----:B------:R4:W1:Y:S01]  /*0b00*/  SYNCS.EXCH.64 URZ, [UR5+0xc8], UR8 ;  /* 0x0000c80805ff75b2 */ /* 0x0008620008000100 */
[----:B------:R4:W1:Y:S02]  /*0b10*/  SYNCS.EXCH.64 URZ, [UR5+0xd8], UR6 ;  /* 0x0000d80605ff75b2 */ /* 0x0008640008000100 */
[----:B----4-:R-:W-:Y:S01]  /*0b20*/  NOP ;  /* 0x0000000000007918 */ /* 0x010fe20000000000 */
.L_x_13:
[----:B------:R-:W4:Y:S01]  /*0b30*/  SHFL.IDX PT, R0, R142, RZ, 0x1f ;  /* 0x00001fff8e007589 */ /* 0x000f2200000e0000 */
[----:B------:R-:W-:Y:S01]  /*0b40*/  NOP ;  /* 0x0000000000007918 */ /* 0x000fe20000000000 */
[----:B----4-:R-:W-:-:S13]  /*0b50*/  ISETP.NE.AND P1, PT, R0, 0x5, PT ;  /* 0x000000050000780c */ /* 0x010fda0003f25270 */
[----:B------:R-:W-:Y:S05]  /*0b60*/  @P1 BRA `(.L_x_14) ;  /* 0x0000000000541947 */ /* 0x000fea0003800000 */
[----:B--23--:R-:W-:Y:S01]  /*0b70*/  UMOV UR6, 0x400 ;  /* 0x0000040000067882 */ /* 0x00cfe20000000000 */
        /* <DEDUP_REMOVED lines=14> */
[----:B------:R4:W1:Y:S01]  /*0c60*/  SYNCS.EXCH.64 URZ, [UR6+0x108], UR4 ;  /* 0x0001080406ff75b2 */ /* 0x0008620008000100 */
[----:B------:R4:W1:Y:S01]  /*0c70*/  SYNCS.EXCH.64 URZ, [UR6+0xf0], UR8 ;  /* 0x0000f00806ff75b2 */ /* 0x0008620008000100 */
[----:B------:R4:W1:Y:S01]  /*0c80*/  SYNCS.EXCH.64 URZ, [UR6+0x110], UR4 ;  /* 0x0001100406ff75b2 */ /* 0x0008620008000100 */
[----:B------:R4:W1:Y:S01]  /*0c90*/  SYNCS.EXCH.64 URZ, [UR6+0xf8], UR8 ;  /* 0x0000f80806ff75b2 */ /* 0x0008620008000100 */
[----:B------:R4:W1:Y:S02]  /*0ca0*/  SYNCS.EXCH.64 URZ, [UR6+0x118], UR4 ;  /* 0x0001180406ff75b2 */ /* 0x0008640008000100 */
[----:B----4-:R-:W-:Y:S01]  /*0cb0*/  NOP ;  /* 0x0000000000007918 */ /* 0x010fe20000000000 */
.L_x_14:
[----:B------:R-:W4:Y:S01]  /*0cc0*/  SHFL.IDX PT, R0, R142, RZ, 0x1f ;  /* 0x00001fff8e007589 */ /* 0x000f2200000e0000 */
[----:B------:R-:W-:Y:S01]  /*0cd0*/  ISETP.NE.OR P0, PT, RZ, UR11, !P0 ;  /* 0x0000000bff007c0c */ /* 0x000fe2000c705670 */
[----:B------:R-:W-:Y:S01]  /*0ce0*/  NOP ;  /* 0x0000000000007918 */ /* 0x000fe20000000000 */
[----:B----4-:R-:W-:-:S13]  /*0cf0*/  ISETP.NE.AND P1, PT, R0, 0x3, PT ;  /* 0x000000030000780c */ /* 0x010fda0003f25270 */
[----:B------:R-:W-:Y:S05]  /*0d00*/  @P1 BRA `(.L_x_15) ;  /* 0x0000000000341947 */ /* 0x000fea0003800000 */
[----:B--23--:R-:W-:Y:S01]  /*0d10*/  UMOV UR5, 0x400 ;  /* 0x0000040000057882 */ /* 0x00cfe20000000000 */
[----:B------:R-:W-:Y:S01]  /*0d20*/  UMOV UR4, 0x20 ;  /* 0x0000002000047882 */ /* 0x000fe20000000000 */
[----:B------:R-:W-:Y:S02]  /*0d30*/  ULEA UR5, UR54, UR5, 0x18 ;  /* 0x0000000536057291 */ /* 0x000fe4000f8ec0ff */
[----:B------:R-:W-:-:S04]  /*0d40*/  UIADD3 UR6, UPT, UPT, -UR4, 0x100000, URZ ;  /* 0x0010000004067890 */ /* 0x000fc8000fffe1ff */
[----:B------:R-:W-:Y:S02]  /*0d50*/  USHF.L.U32 UR7, UR6, 0xb, URZ ;  /* 0x0000000b06077899 */ /* 0x000fe400080006ff */
[----:B------:R-:W-:Y:S01]  /*0d60*/  USHF.L.U32 UR6, UR6, 0x1, URZ ;  /* 0x0000000106067899 */ /* 0x000fe200080006ff */
[----:B------:R-:W-:Y:S01]  /*0d70*/  ELECT P1, URZ, PT ;  /* 0x0000000000ff782f */ /* 0x000fe20003820000 */
[----:B------:R-:W2:Y:S10]  /*0d80*/  FENCE.VIEW.ASYNC.S ;  /* 0x00000000000073c6 */ /* 0x000eb40000000000 */
[----:B--2---:R4:W2:Y:S01]  /*0d90*/  SYNCS.EXCH.64 URZ, [UR5+0x120], UR6 ;  /* 0x0001200605ff75b2 */ /* 0x0048a20008000100 */
[----:B------:R4:W3:Y:S01]  /*0da0*/  SYNCS.EXCH.64 URZ, [UR5+0x130], UR6 ;  /* 0x0001300605ff75b2 */ /* 0x0008e20008000100 */
[----:B------:R4:W1:Y:S01]  /*0db0*/  SYNCS.EXCH.64 URZ, [UR5+0x128], UR6 ;  /* 0x0001280605ff75b2 */ /* 0x0008620008000100 */
[----:B------:R4:W1:Y:S02]  /*0dc0*/  SYNCS.EXCH.64 URZ, [UR5+0x138], UR6 ;  /* 0x0001380605ff75b2 */ /* 0x0008640008000100 */
[----:B----4-:R-:W-:Y:S01]  /*0dd0*/  NOP ;  /* 0x0000000000007918 */ /* 0x010fe20000000000 */
.L_x_15:
[----:B------:R-:W4:Y:S01]  /*0de0*/  LDCU UR12, c[0x0][0x36c] ;  /* 0x00006d80ff0c77ac */ /* 0x000f220008000800 */
[----:B------:R-:W-:Y:S01]  /*0df0*/  LOP3.LUT R0, R131, 0x1f, RZ, 0xc0, !PT ;  /* 0x0000001f83007812 */ /* 0x000fe200078ec0ff */
[----:B------:R-:W-:Y:S01]  /*0e00*/  NOP ;  /* 0x0000000000007918 */ /* 0x000fe20000000000 */
[----:B------:R-:W-:Y:S01]  /*0e10*/  VOTEU.ALL UP0, P0 ;  /* 0x0000000000ff7886 */ /* 0x000fe20000000000 */
[----:B--23--:R-:W-:Y:S01]  /*0e20*/  UMOV UR6, 0x20 ;  /* 0x0000002000067882 */ /* 0x00cfe20000000000 */
[----:B------:R-:W-:-:S03]  /*0e30*/  UISETP.NE.AND UP6, UPT, UR11, URZ, UPT ;  /* 0x000000ff0b00728c */ /* 0x000fc6000bfc5270 */
[----:B------:R-:W-:Y:S01]  /*0e40*/  @!UP0 UMOV UR4, 0x400 ;  /* 0x0000040000048882 */ /* 0x000fe20000000000 */
[----:B------:R-:W-:-:S04]  /*0e50*/  @!UP0 UIADD3 UR6, UPT, UPT, -UR6, 0x100000, URZ ;  /* 0x0010000006068890 */ /* 0x000fc8000fffe1ff */
[----:B------:R-:W-:Y:S02]  /*0e60*/  @!UP0 USHF.L.U32 UR7, UR6, 0xb, URZ ;  /* 0x0000000b06078899 */ /* 0x000fe400080006ff */
[----:B------:R-:W-:Y:S02]  /*0e70*/  @!UP0 USHF.L.U32 UR6, UR6, 0x1, URZ ;  /* 0x0000000106068899 */ /* 0x000fe400080006ff */
[----:B------:R-:W-:Y:S01]  /*0e80*/  @!UP0 ULEA UR4, UR54, UR4, 0x18 ;  /* 0x0000000436048291 */ /* 0x000fe2000f8ec0ff */
[----:B------:R-:W-:Y:S01]  /*0e90*/  VOTEU.ALL UP0, P0 ;  /* 0x0000000000ff7886 */ /* 0x000fe20000000000 */
[----:B----4-:R-:W-:Y:S01]  /*0ea0*/  UISETP.EQ.U32.AND UP1, UPT, UR12, 0x1, UPT ;  /* 0x000000010c00788c */ /* 0x010fe2000bf22070 */
[----:B------:R-:W2:Y:S09]  /*0eb0*/  FENCE.VIEW.ASYNC.S ;  /* 0x00000000000073c6 */ /* 0x000eb20000000000 */
[----:B--2---:R2:W3:Y:S02]  /*0ec0*/  @!UP0 SYNCS.EXCH.64 URZ, [UR4+0x140], UR6 ;  /* 0x0001400604ff85b2 */ /* 0x0044e40008000100 */
[----:B--2---:R-:W-:Y:S01]  /*0ed0*/  UP2UR UR4, UPR, URZ, 0x2 ;  /* 0x00000002ff047883 */ /* 0x004fe20008000000 */
[----:B------:R-:W-:Y:S11]  /*0ee0*/  BRA.U !UP1, `(.L_x_16) ;  /* 0x0000000109087547 */ /* 0x000ff6000b800000 */
[----:B-1-3--:R-:W-:Y:S01]  /*0ef0*/  UCGABAR_ARV ;  /* 0x00000000000079c7 */ /* 0x00afe20008000000 */
[----:B------:R-:W-:Y:S05]  /*0f00*/  BRA `(.L_x_17) ;  /* 0x0000000000047947 */ /* 0x000fea0003800000 */
.L_x_16:
[----:B-1-3--:R-:W-:Y:S01]  /*0f10*/  NOP ;  /* 0x0000000000007918 */ /* 0x00afe20000000000 */
.L_x_17:
[----:B------:R-:W1:Y:S01]  /*0f20*/  S2UR UR10, SR_CTAID.X ;  /* 0x00000000000a79c3 */ /* 0x000e620000002500 */
[----:B------:R-:W-:-:S05]  /*0f30*/  CS2R.32 R3, SR_CgaSize ;  /* 0x0000000000037805 */ /* 0x000fca0000008a00 */
[----:B------:R-:W-:-:S05]  /*0f40*/  IMAD R3, R3, -0xa0, RZ ;  /* 0xffffff6003037824 */ /* 0x000fca00078e02ff */
[----:B------:R-:W-:-:S14]  /*0f50*/  R2UR UR5, R3 ;  /* 0x00000000030572ca */ /* 0x000fdc00000e0000 */
[----:B------:R-:W2:Y:S01]  /*0f60*/  LDCU UR5, c[0x0][UR5+0x2b0] ;  /* 0x00005600050577ac */ /* 0x000ea20008000800 */
[----:B------:R-:W-:-:S05]  /*0f70*/  CS2R.32 R3, SR_CgaSize ;  /* 0x0000000000037805 */ /* 0x000fca0000008a00 */
[----:B------:R-:W-:-:S05]  /*0f80*/  IMAD R3, R3, -0xa0, RZ ;  /* 0xffffff6003037824 */ /* 0x000fca00078e02ff */
[----:B------:R-:W-:-:S14]  /*0f90*/  R2UR UR4, R3 ;  /* 0x00000000030472ca */ /* 0x000fdc00000e0000 */
[----:B------:R-:W3:Y:S01]  /*0fa0*/  LDCU UR4, c[0x0][UR4+0x2b4] ;  /* 0x00005680040477ac */ /* 0x000ee20008000800 */
[----:B------:R-:W4:Y:S01]  /*0fb0*/  S2UR UR51, SR_CTAID.Y ;  /* 0x00000000003379c3 */ /* 0x000f220000002600 */
[----:B------:R-:W-:-:S05]  /*0fc0*/  CS2R.32 R3, SR_CgaSize ;  /* 0x0000000000037805 */ /* 0x000fca0000008a00 */
[----:B------:R-:W-:-:S05]  /*0fd0*/  IMAD R3, R3, -0xa0, RZ ;  /* 0xffffff6003037824 */ /* 0x000fca00078e02ff */
[----:B------:R-:W-:-:S14]  /*0fe0*/  R2UR UR7, R3 ;  /* 0x00000000030772ca */ /* 0x000fdc00000e0000 */
[----:B------:R-:W3:Y:S01]  /*0ff0*/  LDCU UR7, c[0x0][UR7+0x2a0] ;  /* 0x00005400070777ac */ /* 0x000ee20008000800 */
[----:B------:R-:W-:-:S05]  /*1000*/  CS2R.32 R3, SR_CgaSize ;  /* 0x0000000000037805 */ /* 0x000fca0000008a00 */
[----:B------:R-:W-:-:S05]  /*1010*/  IMAD R3, R3, -0xa0, RZ ;  /* 0xffffff6003037824 */ /* 0x000fca00078e02ff */
[----:B------:R-:W-:-:S14]  /*1020*/  R2UR UR6, R3 ;  /* 0x00000000030672ca */ /* 0x000fdc00000e0000 */
[----:B------:R-:W3:Y:S01]  /*1030*/  LDCU UR6, c[0x0][UR6+0x2a4] ;  /* 0x00005480060677ac */ /* 0x000ee20008000800 */
[----:B------:R-:W-:Y:S02]  /*1040*/  USHF.R.U32.HI UR31, URZ, 0x1, UR54 ;  /* 0x00000001ff1f7899 */ /* 0x000fe40008011636 */
[----:B------:R-:W-:Y:S02]  /*1050*/  USHF.R.U32.HI UR30, URZ, 0x2, UR54 ;  /* 0x00000002ff1e7899 */ /* 0x000fe40008011636 */
[----:B------:R-:W-:Y:S02]  /*1060*/  USHF.L.U32 UR16, UR54, 0xb, URZ ;  /* 0x0000000b36107899 */ /* 0x000fe400080006ff */
[----:B------:R-:W-:Y:S01]  /*1070*/  USHF.L.U32 UR15, UR54, 0xa, URZ ;  /* 0x0000000a360f7899 */ /* 0x000fe200080006ff */
[----:B-1----:R-:W-:Y:S01]  /*1080*/  I2FP.F32.U32 R3, UR10 ;  /* 0x0000000a00037c45 */ /* 0x002fe20008201000 */
[----:B------:R-:W1:Y:S04]  /*1090*/  LDCU UR20, c[0x0][0xb24] ;  /* 0x00016480ff1477ac */ /* 0x000e680008000800 */
[----:B--2---:R-:W-:Y:S01]  /*10a0*/  FMUL R3, R3, UR5 ;  /* 0x0000000503037c20 */ /* 0x004fe20008400000 */
[----:B------:R-:W-:Y:S01]  /*10b0*/  ULOP3.LUT UR5, UR54, 0x3, URZ, 0xc0, !UPT ;  /* 0x0000000336057892 */ /* 0x000fe2000f8ec0ff */
[----:B----4-:R-:W-:Y:S01]  /*10c0*/  I2FP.F32.U32 R2, UR51 ;  /* 0x0000003300027c45 */ /* 0x010fe20008201000 */
[----:B------:R-:W2:Y:S03]  /*10d0*/  LDCU UR37, c[0x0][0xb24] ;  /* 0x00016480ff2577ac */ /* 0x000ea60008000800 */
[----:B------:R-:W4:Y:S01]  /*10e0*/  F2I.U32.TRUNC.NTZ R3, R3 ;  /* 0x0000000300037305 */ /* 0x000f22000020f000 */
[----:B---3--:R-:W-:Y:S01]  /*10f0*/  FMUL R2, R2, UR4 ;  /* 0x0000000402027c20 */ /* 0x008fe20008400000 */
[----:B------:R-:W-:-:S02]  /*1100*/  ULOP3.LUT UR4, UR54, 0x4, URZ, 0xc0, !UPT ;  /* 0x0000000436047892 */ /* 0x000fc4000f8ec0ff */
[----:B------:R-:W-:Y:S02]  /*1110*/  UISETP.GT.U32.AND UP1, UPT, UR5, 0xffff, UPT ;  /* 0x0000ffff0500788c */ /* 0x000fe4000bf24070 */
[----:B------:R-:W-:Y:S02]  /*1120*/  ULOP3.LUT UR4, UR4, 0x1, UR54, 0xf8, !UPT ;  /* 0x0000000104047892 */ /* 0x000fe4000f8ef836 */
[----:B------:R-:W3:Y:S01]  /*1130*/  F2I.U32.TRUNC.NTZ R2, R2 ;  /* 0x0000000200027305 */ /* 0x000ee2000020f000 */
[----:B------:R-:W1:Y:S01]  /*1140*/  LDCU UR19, c[0x0][0xb30] ;  /* 0x00016600ff1377ac */ /* 0x000e620008000800 */
[----:B------:R-:W-:Y:S01]  /*1150*/  UISETP.GT.U32.AND UP0, UPT, UR4, 0xffff, UPT ;  /* 0x0000ffff0400788c */ /* 0x000fe2000bf04070 */
[----:B----4-:R-:W-:Y:S01]  /*1160*/  R2UR UR49, R3 ;  /* 0x00000000033172ca */ /* 0x010fe200000e0000 */
[----:B------:R-:W-:Y:S01]  /*1170*/  UMOV UR14, 0x11 ;  /* 0x00000011000e7882 */ /* 0x000fe20000000000 */
[----:B------:R-:W-:Y:S01]  /*1180*/  PRMT R3, RZ, 0x7610, R3 ;  /* 0x00007610ff037816 */ /* 0x000fe20000000003 */
[----:B------:R-:W-:Y:S01]  /*1190*/  UMOV UR13, 0x5 ;  /* 0x00000005000d7882 */ /* 0x000fe20000000000 */
[----:B------:R-:W-:-:S02]  /*11a0*/  USEL UR5, UR5, 0xffff, !UP1 ;  /* 0x0000ffff05057887 */ /* 0x000fc4000c800000 */
[----:B------:R-:W-:Y:S01]  /*11b0*/  USEL UR4, UR4, 0xffff, !UP0 ;  /* 0x0000ffff04047887 */ /* 0x000fe2000c000000 */
[----:B---3--:R-:W-:Y:S02]  /*11c0*/  R2UR UR48, R2 ;  /* 0x00000000023072ca */ /* 0x008fe400000e0000 */
[----:B------:R-:W-:-:S04]  /*11d0*/  PRMT R2, RZ, 0x7610, R2 ;  /* 0x00007610ff027816 */ /* 0x000fc80000000002 */
[----:B------:R-:W-:-:S04]  /*11e0*/  UIADD3 UR49, UPT, UPT, -UR49, URZ, URZ ;  /* 0x000000ff31317290 */ /* 0x000fc8000fffe1ff */
[----:B------:R-:W-:-:S03]  /*11f0*/  UIMAD UR49, UR7, UR49, UR10 ;  /* 0x00000031073172a4 */ /* 0x000fc6000f8e020a */
[----:B------:R-:W-:-:S04]  /*1200*/  UIADD3 UR48, UPT, UPT, -UR48, URZ, URZ ;  /* 0x000000ff30307290 */ /* 0x000fc8000fffe1ff */
[----:B------:R-:W-:Y:S01]  /*1210*/  UIMAD UR48, UR6, UR48, UR51 ;  /* 0x00000030063072a4 */ /* 0x000fe2000f8e0233 */
[----:B-12---:R-:W-:Y:S11]  /*1220*/  BRA.U UP6, `(.L_x_18) ;  /* 0x0000000106647547 */ /* 0x006ff6000b800000 */
[----:B------:R-:W-:Y:S02]  /*1230*/  UISETP.NE.AND UP0, UPT, UR48, URZ, UPT ;  /* 0x000000ff3000728c */ /* 0x000fe4000bf05270 */
[----:B------:R-:W-:Y:S02]  /*1240*/  UISETP.NE.AND UP2, UPT, UR48, 0x1, UPT ;  /* 0x000000013000788c */ /* 0x000fe4000bf45270 */
[----:B------:R-:W-:Y:S02]  /*1250*/  ULOP3.LUT UR7, UR49, 0x2, URZ, 0x3c, !UPT ;  /* 0x0000000231077892 */ /* 0x000fe4000f8e3cff */
[----:B------:R-:W-:Y:S02]  /*1260*/  UISETP.GT.U32.AND UP4, UPT, UR49, 0x1, UP0 ;  /* 0x000000013100788c */ /* 0x000fe40008784070 */
[----:B------:R-:W-:Y:S02]  /*1270*/  UISETP.GT.U32.AND UP3, UPT, UR49, 0x1, UP2 ;  /* 0x000000013100788c */ /* 0x000fe40009764070 */
[----:B------:R-:W-:-:S02]  /*1280*/  UISETP.GT.U32.AND UP1, UPT, UR7, 0x1, UP0 ;  /* 0x000000010700788c */ /* 0x000fc40008724070 */
[----:B------:R-:W-:Y:S02]  /*1290*/  UISETP.GT.U32.AND UP0, UPT, UR7, 0x1, UP2 ;  /* 0x000000010700788c */ /* 0x000fe40009704070 */
[----:B------:R-:W-:Y:S02]  /*12a0*/  USEL UR8, URZ, 0x1, UP4 ;  /* 0x00000001ff087887 */ /* 0x000fe4000a000000 */
[----:B------:R-:W-:Y:S02]  /*12b0*/  USEL UR7, URZ, 0x10, UP3 ;  /* 0x00000010ff077887 */ /* 0x000fe40009800000 */
[----:B------:R-:W-:Y:S02]  /*12c0*/  USEL UR22, URZ, 0x2, UP4 ;  /* 0x00000002ff167887 */ /* 0x000fe4000a000000 */
[----:B------:R-:W-:Y:S02]  /*12d0*/  USEL UR21, URZ, 0x20, UP3 ;  /* 0x00000020ff157887 */ /* 0x000fe40009800000 */
[----:B------:R-:W-:-:S02]  /*12e0*/  USEL UR9, URZ, 0x4, UP1 ;  /* 0x00000004ff097887 */ /* 0x000fc40008800000 */
[----:B------:R-:W-:Y:S02]  /*12f0*/  UIADD3 UR22, UPT, UPT, UR22, UR7, UR8 ;  /* 0x0000000716167290 */ /* 0x000fe4000fffe008 */
[----:B------:R-:W-:Y:S02]  /*1300*/  USEL UR7, URZ, 0x8, UP1 ;  /* 0x00000008ff077887 */ /* 0x000fe40008800000 */
[----:B------:R-:W-:Y:S02]  /*1310*/  ULOP3.LUT UR6, UR49, 0xfffffffe, URZ, 0xc0, !UPT ;  /* 0xfffffffe31067892 */ /* 0x000fe4000f8ec0ff */
[----:B------:R-:W-:Y:S02]  /*1320*/  USEL UR8, URZ, 0x40, UP0 ;  /* 0x00000040ff087887 */ /* 0x000fe40008000000 */
[----:B------:R-:W-:Y:S02]  /*1330*/  UIADD3 UR9, UPT, UPT, UR9, UR21, UR22 ;  /* 0x0000001509097290 */ /* 0x000fe4000fffe016 */
[----:B------:R-:W-:-:S02]  /*1340*/  ULEA UR6, UR48, UR6, 0x2 ;  /* 0x0000000630067291 */ /* 0x000fc4000f8e10ff */
[----:B------:R-:W-:Y:S02]  /*1350*/  USEL UR21, URZ, 0x80, UP0 ;  /* 0x00000080ff157887 */ /* 0x000fe40008000000 */
[----:B------:R-:W-:-:S03]  /*1360*/  UIADD3 UR8, UPT, UPT, UR7, UR8, UR9 ;  /* 0x0000000807087290 */ /* 0x000fc6000fffe009 */
[----:B------:R-:W-:Y:S01]  /*1370*/  UMOV UR7, 0x3 ;  /* 0x0000000300077882 */ /* 0x000fe20000000000 */
[----:B------:R-:W-:Y:S02]  /*1380*/  UIADD3 UR8, UPT, UPT, UR8, UR21, URZ ;  /* 0x0000001508087290 */ /* 0x000fe4000fffe0ff */
[----:B------:R-:W-:-:S04]  /*1390*/  USHF.L.U32 UR6, UR7, UR6, URZ ;  /* 0x0000000607067299 */ /* 0x000fc800080006ff */
[----:B------:R-:W-:Y:S02]  /*13a0*/  MOV R3, UR8 ;  /* 0x0000000800037c02 */ /* 0x000fe40008000f00 */
[----:B------:R-:W-:-:S07]  /*13b0*/  MOV R2, UR6 ;  /* 0x0000000600027c02 */ /* 0x000fce0008000f00 */
.L_x_18:
[----:B------:R-:W1:Y:S01]  /*13c0*/  S2UR UR36, SR_CTAID.Z ;  /* 0x00000000002479c3 */ /* 0x000e620000002700 */
[----:B------:R-:W-:Y:S02]  /*13d0*/  UISETP.GE.AND UP0, UPT, UR20, 0x1, UPT ;  /* 0x000000011400788c */ /* 0x000fe4000bf06270 */
[----:B------:R-:W-:Y:S02]  /*13e0*/  ULOP3.LUT UR5, UR5, 0xffff, URZ, 0xc0, !UPT ;  /* 0x0000ffff05057892 */ /* 0x000fe4000f8ec0ff */
[----:B------:R-:W-:Y:S02]  /*13f0*/  ULOP3.LUT UR4, UR4, 0xffff, URZ, 0xc0, !UPT ;  /* 0x0000ffff04047892 */ /* 0x000fe4000f8ec0ff */
[----:B------:R-:W-:Y:S02]  /*1400*/  UISETP.NE.AND UP3, UPT, UR11, 0x2, UPT ;  /* 0x000000020b00788c */ /* 0x000fe4000bf65270 */
[----:B------:R-:W-:Y:S02]  /*1410*/  ULOP3.LUT UR31, UR31, 0x1, URZ, 0xc0, !UPT ;  /* 0x000000011f1f7892 */ /* 0x000fe4000f8ec0ff */
[----:B------:R-:W-:-:S02]  /*1420*/  ULOP3.LUT UR30, UR30, 0x1, URZ, 0xc0, !UPT ;  /* 0x000000011e1e7892 */ /* 0x000fc4000f8ec0ff */
[----:B------:R-:W-:Y:S02]  /*1430*/  ULOP3.LUT UR16, UR16, 0x2000, URZ, 0xc0, !UPT ;  /* 0x0000200010107892 */ /* 0x000fe4000f8ec0ff */
[----:B------:R-:W-:Y:S02]  /*1440*/  ULOP3.LUT UR15, UR15, 0x800, URZ, 0xc0, !UPT ;  /* 0x000008000f0f7892 */ /* 0x000fe4000f8ec0ff */
[----:B------:R-:W-:Y:S02]  /*1450*/  USHF.L.U32 UR14, UR14, UR5, URZ ;  /* 0x000000050e0e7299 */ /* 0x000fe400080006ff */
[----:B------:R-:W-:Y:S01]  /*1460*/  USHF.L.U32 UR13, UR13, UR4, URZ ;  /* 0x000000040d0d7299 */ /* 0x000fe200080006ff */
[----:B------:R-:W-:Y:S01]  /*1470*/  UMOV UR50, UR10 ;  /* 0x0000000a00327c82 */ /* 0x000fe20008000000 */
[----:B------:R-:W-:Y:S10]  /*1480*/  BRA.U !UP0, `(.L_x_19) ;  /* 0x0000000108b87547 */ /* 0x000ff4000b800000 */
[----:B------:R-:W2:Y:S01]  /*1490*/  LDCU.128 UR4, c[0x0][0xb10] ;  /* 0x00016200ff0477ac */ /* 0x000ea20008000c00 */
[----:B------:R-:W3:Y:S01]  /*14a0*/  LDCU UR23, c[0x0][0x370] ;  /* 0x00006e00ff1777ac */ /* 0x000ee20008000800 */
[----:B------:R-:W4:Y:S01]  /*14b0*/  LDCU UR22, c[0x0][0x374] ;  /* 0x00006e80ff1677ac */ /* 0x000f220008000800 */
[----:B------:R-:W1:Y:S01]  /*14c0*/  LDCU UR50, c[0x0][0xb0c] ;  /* 0x00016180ff3277ac */ /* 0x000e620008000800 */
[----:B------:R-:W3:Y:S01]  /*14d0*/  LDCU UR21, c[0x0][0xb20] ;  /* 0x00016400ff1577ac */ /* 0x000ee20008000800 */
[----:B------:R-:W3:Y:S01]  /*14e0*/  LDCU.64 UR8, c[0x0][0xb28] ;  /* 0x00016500ff0877ac */ /* 0x000ee20008000a00 */
[----:B--2---:R-:W-:Y:S02]  /*14f0*/  UISETP.NE.AND UP0, UPT, UR6, 0x1, UPT ;  /* 0x000000010600788c */ /* 0x004fe4000bf05270 */
[----:B----4-:R-:W-:Y:S02]  /*1500*/  UIMAD.WIDE.U32 UR28, UR22, UR7, URZ ;  /* 0x00000007161c72a5 */ /* 0x010fe4000f8e00ff */
[----:B------:R-:W-:-:S02]  /*1510*/  UISETP.NE.AND UP2, UPT, UR20, 0x1, UPT ;  /* 0x000000011400788c */ /* 0x000fc4000bf45270 */
[----:B-1----:R-:W-:Y:S02]  /*1520*/  UISETP.NE.AND UP1, UPT, UR50, 0x1, UPT ;  /* 0x000000013200788c */ /* 0x002fe4000bf25270 */
[----:B------:R-:W-:Y:S02]  /*1530*/  UIMAD.WIDE.U32 UR32, UR51, UR7, URZ ;  /* 0x00000007332072a5 */ /* 0x000fe4000f8e00ff */
[----:B---3--:R-:W-:Y:S01]  /*1540*/  UIMAD.WIDE.U32 UR24, UR23, UR4, URZ ;  /* 0x00000004171872a5 */ /* 0x008fe2000f8e00ff */
[----:B------:R-:W-:Y:S01]  /*1550*/  UMOV UR7, UR29 ;  /* 0x0000001d00077c82 */ /* 0x000fe20008000000 */
[----:B------:R-:W-:Y:S02]  /*1560*/  UIMAD.WIDE.U32 UR28, UR10, UR4, URZ ;  /* 0x000000040a1c72a5 */ /* 0x000fe4000f8e00ff */
[----:B------:R-:W-:-:S03]  /*1570*/  @UP0 USHF.R.U32.HI UR22, URZ, UR21, UR7 ;  /* 0x00000015ff160299 */ /* 0x000fc60008011607 */
[----:B------:R-:W-:Y:S02]  /*1580*/  @UP1 USHF.R.U32.HI UR23, URZ, UR5, UR25 ;  /* 0x00000005ff171299 */ /* 0x000fe40008011619 */
[----:B------:R-:W-:Y:S02]  /*1590*/  UIMAD.WIDE.U32 UR24, UR22, UR8, URZ ;  /* 0x00000008161872a5 */ /* 0x000fe4000f8e00ff */
[----:B------:R-:W-:Y:S02]  /*15a0*/  USHF.R.U32.HI UR33, URZ, UR21, UR33 ;  /* 0x00000015ff217299 */ /* 0x000fe40008011621 */
[----:B------:R-:W-:Y:S02]  /*15b0*/  UIMAD.WIDE.U32 UR34, UR23, UR8, URZ ;  /* 0x00000008172272a5 */ /* 0x000fe4000f8e00ff */
[----:B------:R-:W-:Y:S02]  /*15c0*/  @UP2 USHF.R.U32.HI UR22, URZ, UR9, UR25 ;  /* 0x00000009ff162299 */ /* 0x000fe40008011619 */
[----:B------:R-:W-:-:S02]  /*15d0*/  USHF.R.U32.HI UR29, URZ, UR5, UR29 ;  /* 0x00000005ff1d7299 */ /* 0x000fc4000801161d */
[----:B------:R-:W-:Y:S02]  /*15e0*/  USEL UR33, UR51, UR33, !UP0 ;  /* 0x0000002133217287 */ /* 0x000fe4000c000000 */
[----:B------:R-:W-:Y:S02]  /*15f0*/  @UP2 USHF.R.U32.HI UR23, URZ, UR9, UR35 ;  /* 0x00000009ff172299 */ /* 0x000fe40008011623 */
[----:B------:R-:W-:Y:S02]  /*1600*/  UIMAD UR22, UR22, UR20, URZ ;  /* 0x00000014161672a4 */ /* 0x000fe4000f8e02ff */
[----:B------:R-:W-:Y:S02]  /*1610*/  USEL UR29, UR10, UR29, !UP1 ;  /* 0x0000001d0a1d7287 */ /* 0x000fe4000c800000 */
[----:B------:R-:W-:Y:S02]  /*1620*/  UIMAD UR4, UR23, UR20, URZ ;  /* 0x00000014170472a4 */ /* 0x000fe4000f8e02ff */
[----:B------:R-:W-:-:S02]  /*1630*/  UISETP.GE.AND UP0, UPT, UR33, UR22, UPT ;  /* 0x000000162100728c */ /* 0x000fc4000bf06270 */
[----:B------:R-:W-:Y:S02]  /*1640*/  UIMAD.WIDE.U32 UR34, UR33, UR8, URZ ;  /* 0x00000008212272a5 */ /* 0x000fe4000f8e00ff */
[----:B------:R-:W-:Y:S02]  /*1650*/  UISETP.GE.OR UP0, UPT, UR29, UR4, UP0 ;  /* 0x000000041d00728c */ /* 0x000fe40008706670 */
[----:B------:R-:W-:Y:S02]  /*1660*/  USHF.R.U32.HI UR4, URZ, UR9, UR35 ;  /* 0x00000009ff047299 */ /* 0x000fe40008011623 */
[----:B------:R-:W-:Y:S02]  /*1670*/  UIMAD.WIDE.U32 UR24, UR29, UR8, URZ ;  /* 0x000000081d1872a5 */ /* 0x000fe4000f8e00ff */
[----:B------:R-:W-:Y:S02]  /*1680*/  USEL UR4, UR33, UR4, !UP2 ;  /* 0x0000000421047287 */ /* 0x000fe4000d000000 */
[----:B------:R-:W-:-:S02]  /*1690*/  UIADD3 UR5, UPT, UPT, -UR33, URZ, URZ ;  /* 0x000000ff21057290 */ /* 0x000fc4000fffe1ff */
[----:B------:R-:W-:Y:S02]  /*16a0*/  UIADD3 UR8, UPT, UPT, -UR4, URZ, URZ ;  /* 0x000000ff04087290 */ /* 0x000fe4000fffe1ff */
[----:B------:R-:W-:Y:S02]  /*16b0*/  @!UP0 USHF.R.U32.HI UR9, URZ, UR9, UR25 ;  /* 0x00000009ff098299 */ /* 0x000fe40008011619 */
[----:B------:R-:W-:Y:S02]  /*16c0*/  UIMAD UR8, UR20, UR8, UR33 ;  /* 0x00000008140872a4 */ /* 0x000fe4000f8e0221 */
[----:B------:R-:W-:Y:S02]  /*16d0*/  @!UP0 USEL UR9, UR29, UR9, !UP2 ;  /* 0x000000091d098287 */ /* 0x000fe4000d000000 */
[----:B------:R-:W-:Y:S02]  /*16e0*/  UIADD3 UR7, UPT, UPT, -UR29, URZ, URZ ;  /* 0x000000ff1d077290 */ /* 0x000fe4000fffe1ff */
[----:B------:R-:W-:-:S02]  /*16f0*/  @!UP0 UIMAD UR8, UR8, UR23, UR9 ;  /* 0x00000017080882a4 */ /* 0x000fc4000f8e0209 */
[----:B------:R-:W-:Y:S02]  /*1700*/  @!UP0 UIADD3 UR4, UPT, UPT, UR4, -UR9, URZ ;  /* 0x8000000904048290 */ /* 0x000fe4000fffe0ff */
[----:B------:R-:W-:Y:S02]  /*1710*/  UIMAD UR5, UR6, UR5, UR51 ;  /* 0x00000005060572a4 */ /* 0x000fe4000f8e0233 */
[----:B------:R-:W-:Y:S02]  /*1720*/  @!UP0 UIMAD UR33, UR4, UR20, UR29 ;  /* 0x00000014042182a4 */ /* 0x000fe4000f8e021d */
[----:B------:R-:W-:Y:S01]  /*1730*/  UIMAD UR7, UR50, UR7, UR10 ;  /* 0x00000007320772a4 */ /* 0x000fe2000f8e020a */
[----:B------:R-:W-:Y:S01]  /*1740*/  @!UP0 UMOV UR29, UR8 ;  /* 0x00000008001d8c82 */ /* 0x000fe20008000000 */
[----:B------:R-:W-:Y:S02]  /*1750*/  UIMAD UR51, UR33, UR6, UR5 ;  /* 0x00000006213372a4 */ /* 0x000fe4000f8e0205 */
[----:B------:R-:W-:-:S12]  /*1760*/  UIMAD UR50, UR29, UR50, UR7 ;  /* 0x000000321d3272a4 */ /* 0x000fd8000f8e0207 */
.L_x_19:
[----:B------:R-:W-:-:S09]  /*1770*/  UISETP.NE.AND UP0, UPT, UR19, 0x1, UPT ;  /* 0x000000011300788c */ /* 0x000fd2000bf05270 */
[----:B------:R-:W-:Y:S05]  /*1780*/  BRA.U UP0, `(.L_x_20) ;  /* 0x0000000100407547 */ /* 0x000fea000b800000 */
[----:B------:R-:W2:Y:S01]  /*1790*/  LDCU.128 UR4, c[0x0][0xb10] ;  /* 0x00016200ff0477ac */ /* 0x000ea20008000c00 */
[----:B------:R-:W3:Y:S01]  /*17a0*/  LDCU UR9, c[0x0][0xb0c] ;  /* 0x00016180ff0977ac */ /* 0x000ee20008000800 */
[----:B------:R-:W4:Y:S01]  /*17b0*/  LDCU UR8, c[0x0][0xb20] ;  /* 0x00016400ff0877ac */ /* 0x000f220008000800 */
[----:B--2---:R-:W-:Y:S02]  /*17c0*/  UIMAD.WIDE.U32 UR22, UR50, UR4, URZ ;  /* 0x00000004321672a5 */ /* 0x004fe4000f8e00ff */
[----:B------:R-:W-:Y:S02]  /*17d0*/  UIMAD.WIDE.U32 UR20, UR51, UR7, URZ ;  /* 0x00000007331472a5 */ /* 0x000fe4000f8e00ff */
[----:B---3--:R-:W-:Y:S02]  /*17e0*/  UISETP.NE.AND UP1, UPT, UR9, 0x1, UPT ;  /* 0x000000010900788c */ /* 0x008fe4000bf25270 */
[----:B------:R-:W-:Y:S01]  /*17f0*/  UISETP.NE.AND UP0, UPT, UR6, 0x1, UPT ;  /* 0x000000010600788c */ /* 0x000fe2000bf05270 */
[----:B------:R-:W-:Y:S01]  /*1800*/  UMOV UR7, UR23 ;  /* 0x0000001700077c82 */ /* 0x000fe20008000000 */
[----:B----4-:R-:W-:-:S02]  /*1810*/  USHF.R.U32.HI UR8, URZ, UR8, UR21 ;  /* 0x00000008ff087299 */ /* 0x010fc40008011615 */
[----:B------:R-:W-:Y:S02]  /*1820*/  USHF.R.U32.HI UR5, URZ, UR5, UR7 ;  /* 0x00000005ff057299 */ /* 0x000fe40008011607 */
[----:B------:R-:W-:Y:S02]  /*1830*/  USEL UR8, UR51, UR8, !UP0 ;  /* 0x0000000833087287 */ /* 0x000fe4000c000000 */
[----:B------:R-:W-:-:S04]  /*1840*/  USEL UR5, UR50, UR5, !UP1 ;  /* 0x0000000532057287 */ /* 0x000fc8000c800000 */
[----:B------:R-:W-:Y:S02]  /*1850*/  UIADD3 UR4, UPT, UPT, -UR8, UR5, URZ ;  /* 0x0000000508047290 */ /* 0x000fe4000fffe1ff */
[----:B------:R-:W-:Y:S02]  /*1860*/  UIADD3 UR5, UPT, UPT, UR8, -UR5, URZ ;  /* 0x8000000508057290 */ /* 0x000fe4000fffe0ff */
[----:B------:R-:W-:Y:S02]  /*1870*/  UIMAD UR51, UR4, UR6, UR51 ;  /* 0x00000006043372a4 */ /* 0x000fe4000f8e0233 */
[----:B------:R-:W-:-:S12]  /*1880*/  UIMAD UR50, UR5, UR9, UR50 ;  /* 0x00000009053272a4 */ /* 0x000fd8000f8e0232 */
.L_x_20:
[----:B------:R-:W-:-:S09]  /*1890*/  UISETP.EQ.U32.AND UP0, UPT, UR12, 0x1, UPT ;  /* 0x000000010c00788c */ /* 0x000fd2000bf02070 */
[----:B------:R-:W-:Y:S05]  /*18a0*/  BRA.U !UP0, `(.L_x_21) ;  /* 0x00000001080c7547 */ /* 0x000fea000b800000 */
[----:B------:R-:W-:Y:S01]  /*18b0*/  UCGABAR_WAIT ;  /* 0x0000000000007dc7 */ /* 0x000fe20008000000 */
[----:B------:R-:W-:Y:S01]  /*18c0*/  CCTL.IVALL ;  /* 0x00000000ff00798f */ /* 0x000fe20002000000 */
[----:B------:R-:W-:Y:S05]  /*18d0*/  BRA `(.L_x_22) ;  /* 0x0000000000047947 */ /* 0x000fea0003800000 */
.L_x_21:
[----:B------:R-:W-:Y:S06]  /*18e0*/  BAR.SYNC.DEFER_BLOCKING 0x0 ;  /* 0x0000000000007b1d */ /* 0x000fec0000010000 */
.L_x_22:
[----:B------:R-:W-:Y:S05]  /*18f0*/  BRA.U UP3, `(.L_x_23) ;  /* 0x0000001503947547 */ /* 0x000fea000b800000 */
[----:B------:R-:W2:Y:S01]  /*1900*/  LDCU UR6, c[0x0][0x38c] ;  /* 0x00007180ff0677ac */ /* 0x000ea20008000800 */
[----:B------:R-:W-:Y:S01]  /*1910*/  PLOP3.LUT P1, PT, PT, PT, UP5, 0x80, 0x8 ;  /* 0x000000000008781c */ /* 0x000fe20003f2f058 */
[----:B------:R-:W-:Y:S01]  /*1920*/  IMAD.MOV.U32 R12, RZ, RZ, 0x1 ;  /* 0x00000001ff0c7424 */ /* 0x000fe200078e00ff */
[----:B------:R-:W-:Y:S01]  /*1930*/  ISETP.NE.AND P2, PT, R0, RZ, P3 ;  /* 0x000000ff0000720c */ /* 0x000fe20001f45270 */
[----:B------:R-:W-:Y:S01]  /*1940*/  USHF.L.U32 UR5, UR10, 0x5, URZ ;  /* 0x000000050a057899 */ /* 0x000fe200080006ff */
[----:B------:R-:W-:Y:S01]  /*1950*/  PLOP3.LUT P1, PT, P1, PT, PT, 0x8, 0x80 ;  /* 0x000000000080781c */ /* 0x000fe20000f2e170 */
[----:B------:R-:W-:Y:S01]  /*1960*/  USHF.L.U32 UR4, UR10, 0x7, URZ ;  /* 0x000000070a047899 */ /* 0x000fe200080006ff */
[----:B------:R-:W-:Y:S01]  /*1970*/  CS2R R10, SRZ ;  /* 0x00000000000a7805 */ /* 0x000fe2000001ff00 */
[----:B------:R-:W-:Y:S01]  /*1980*/  UMOV UR17, 0x400 ;  /* 0x0000040000117882 */ /* 0x000fe20000000000 */
[----:B------:R-:W-:Y:S01]  /*1990*/  UISETP.NE.AND UP1, UPT, UR11, URZ, UPT ;  /* 0x000000ff0b00728c */ /* 0x000fe2000bf25270 */
[----:B------:R-:W-:Y:S01]  /*19a0*/  IMAD.MOV.U32 R9, RZ, RZ, RZ ;  /* 0x000000ffff097224 */ /* 0x000fe200078e00ff */
[----:B------:R-:W-:Y:S01]  /*19b0*/  ULEA UR17, UR54, UR17, 0x18 ;  /* 0x0000001136117291 */ /* 0x000fe2000f8ec0ff */
[----:B------:R-:W-:Y:S01]  /*19c0*/  IMAD.MOV.U32 R8, RZ, RZ, 0x1 ;  /* 0x00000001ff087424 */ /* 0x000fe200078e00ff */
[----:B------:R-:W-:-:S02]  /*19d0*/  ULOP3.LUT UR5, UR5, 0x20, URZ, 0xc0, !UPT ;  /* 0x0000002005057892 */ /* 0x000fc4000f8ec0ff */
[----:B------:R-:W-:Y:S01]  /*19e0*/  ULOP3.LUT UR4, UR4, 0x80, URZ, 0xc0, !UPT ;  /* 0x0000008004047892 */ /* 0x000fe2000f8ec0ff */
[----:B------:R-:W3:Y:S01]  /*19f0*/  LDCU UR19, c[0x0][0x370] ;  /* 0x00006e00ff1377ac */ /* 0x000ee20008000800 */
[----:B--2---:R-:W-:Y:S02]  /*1a00*/  UIADD3 UR7, UPT, UPT, UR6, 0x7f, URZ ;  /* 0x0000007f06077890 */ /* 0x004fe4000fffe0ff */
[----:B------:R-:W-:Y:S02]  /*1a10*/  UIADD3 UR20, UPT, UPT, UR6, 0xfe, URZ ;  /* 0x000000fe06147890 */ /* 0x000fe4000fffe0ff */
[----:B------:R-:W-:Y:S02]  /*1a20*/  USHF.R.S32.HI UR21, URZ, 0x1f, UR7 ;  /* 0x0000001fff157899 */ /* 0x000fe40008011407 */
[----:B------:R-:W-:Y:S02]  /*1a30*/  UIADD3 UR6, UPT, UPT, UR6, -0x1, URZ ;  /* 0xffffffff06067890 */ /* 0x000fe4000fffe0ff */
[----:B------:R-:W-:-:S02]  /*1a40*/  ULEA.HI UR21, UR21, UR7, URZ, 0x7 ;  /* 0x0000000715157291 */ /* 0x000fc4000f8f38ff */
[----:B------:R-:W-:Y:S02]  /*1a50*/  UISETP.GE.U32.AND UP2, UPT, UR6, -0xff, UPT ;  /* 0xffffff010600788c */ /* 0x000fe4000bf46070 */
[----:B------:R-:W-:Y:S01]  /*1a60*/  USHF.R.S32.HI UR21, URZ, 0x7, UR21 ;  /* 0x00000007ff157899 */ /* 0x000fe20008011415 */
[----:B------:R-:W2:Y:S03]  /*1a70*/  LDCU.64 UR22, c[0x0][0x348] ;  /* 0x00006900ff1677ac */ /* 0x000ea60008000a00 */
[----:B------:R-:W-:Y:S01]  /*1a80*/  UISETP.LT.U32.AND UP0, UPT, UR21, 0xa, UPT ;  /* 0x0000000a1500788c */ /* 0x000fe2000bf01070 */
[----:B------:R-:W4:Y:S03]  /*1a90*/  LDCU UR18, c[0x0][0x374] ;  /* 0x00006e80ff1277ac */ /* 0x000f260008000800 */
[----:B------:R-:W-:-:S02]  /*1aa0*/  USEL UR41, UR21, 0xa, UP0 ;  /* 0x0000000a15297887 */ /* 0x000fc40008000000 */
[----:B------:R-:W-:Y:S02]  /*1ab0*/  USEL UR26, UR26, 0x2, UP1 ;  /* 0x000000021a1a7887 */ /* 0x000fe40008800000 */
[----:B------:R-:W-:Y:S02]  /*1ac0*/  UIADD3 UR25, UPT, UPT, UR41, -0x1, URZ ;  /* 0xffffffff29197890 */ /* 0x000fe4000fffe0ff */
[----:B------:R-:W-:Y:S02]  /*1ad0*/  @UP2 UIADD3 UR25, UPT, UPT, UR41, URZ, URZ ;  /* 0x000000ff29192290 */ /* 0x000fe4000fffe0ff */
[----:B------:R-:W-:Y:S02]  /*1ae0*/  UIADD3 UR40, UPT, UPT, UR17, 0x4400, UR16 ;  /* 0x0000440011287890 */ /* 0x000fe4000fffe010 */
[----:B------:R-:W-:Y:S02]  /*1af0*/  UIADD3 UR24, UPT, UPT, UR25, 0x1, URZ ;  /* 0x0000000119187890 */ /* 0x000fe4000fffe0ff */
[----:B------:R-:W-:-:S02]  /*1b00*/  UIADD3 UR39, UPT, UPT, UR17, 0x2c400, UR15 ;  /* 0x0002c40011277890 */ /* 0x000fc4000fffe00f */
[----:B------:R-:W-:Y:S02]  /*1b10*/  ULEA UR31, UR31, UR5, 0x4 ;  /* 0x000000051f1f7291 */ /* 0x000fe4000f8e20ff */
[----:B------:R-:W-:Y:S02]  /*1b20*/  ULEA UR30, UR30, UR4, 0x6 ;  /* 0x000000041e1e7291 */ /* 0x000fe4000f8e30ff */
[----:B------:R-:W-:Y:S02]  /*1b30*/  UIADD3 UR38, UPT, UPT, UR21, -UR41, URZ ;  /* 0x8000002915267290 */ /* 0x000fe4000fffe0ff */
[----:B------:R-:W-:Y:S01]  /*1b40*/  UIADD3 UR25, UPT, UPT, -UR25, URZ, URZ ;  /* 0x000000ff19197290 */ /* 0x000fe2000fffe1ff */
[----:B--234-:R-:W-:-:S11]  /*1b50*/  UMOV UR29, URZ ;  /* 0x000000ff001d7c82 */ /* 0x01cfd60008000000 */
.L_x_43:
[----:B------:R-:W-:-:S09]  /*1b60*/  UISETP.NE.AND UP0, UPT, UR54, URZ, UPT ;  /* 0x000000ff3600728c */ /* 0x000fd2000bf05270 */
[----:B------:R-:W-:Y:S05]  /*1b70*/  BRA.U UP0, `(.L_x_24) ;  /* 0x0000000100287547 */ /* 0x000fea000b800000 */
[----:B------:R-:W-:Y:S02]  /*1b80*/  LEA R0, R9, UR17, 0x3 ;  /* 0x0000001109007c11 */ /* 0x000fe4000f8e18ff */
[----:B------:R-:W-:-:S04]  /*1b90*/  SHF.L.U32 R2, R8, 0x1f, RZ ;  /* 0x0000001f08027819 */ /* 0x000fc800000006ff */
[----:B------:R-:W2:Y:S02]  /*1ba0*/  SYNCS.PHASECHK.TRANS64.TRYWAIT P0, [R0+URZ+0x130], R2 ;  /* 0x00013002000075a7 */ /* 0x000ea400080011ff */
[----:B--2---:R-:W-:Y:S05]  /*1bb0*/  @!P0 BRA `(.L_x_25) ;  /* 0x0000005c00608947 */ /* 0x004fea0003800000 */
.L_x_120:
[----:B------:R-:W-:Y:S01]  /*1bc0*/  VIADD R9, R9, 0x1 ;  /* 0x0000000109097836 */ /* 0x000fe20000000000 */
[----:B------:R2:W-:Y:S04]  /*1bd0*/  SYNCS.ARRIVE.TRANS64.A1T0 RZ, [R0+URZ+0x120], RZ ;  /* 0x000120ff00ff79a7 */ /* 0x0005e800081000ff */
[----:B------:R-:W-:-:S04]  /*1be0*/  ISETP.NE.AND P0, PT, R9, 0x2, PT ;  /* 0x000000020900780c */ /* 0x000fc80003f05270 */
[----:B------:R-:W-:Y:S02]  /*1bf0*/  SEL R9, R9, RZ, P0 ;  /* 0x000000ff09097207 */ /* 0x000fe40000000000 */
[----:B--2---:R-:W-:-:S04]  /*1c00*/  SEL R0, RZ, 0x1, P0 ;  /* 0x00000001ff007807 */ /* 0x004fc80000000000 */
[----:B------:R-:W-:-:S07]  /*1c10*/  LOP3.LUT R8, R8, R0, RZ, 0x3c, !PT ;  /* 0x0000000008087212 */ /* 0x000fce00078e3cff */
.L_x_24:
[----:B------:R-:W-:Y:S01]  /*1c20*/  UISETP.GE.U32.AND UP0, UPT, UR20, 0xff, UPT ;  /* 0x000000ff1400788c */ /* 0x000fe2000bf06070 */
[----:B------:R-:W-:Y:S01]  /*1c30*/  SHF.L.U32 R0, R12, 0x1f, RZ ;  /* 0x0000001f0c007819 */ /* 0x000fe200000006ff */
[----:B------:R-:W-:Y:S02]  /*1c40*/  ULEA.HI UR35, UR50, UR50, URZ, 0x1 ;  /* 0x0000003232237291 */ /* 0x000fe4000f8f08ff */
[----:B------:R-:W-:Y:S02]  /*1c50*/  ULEA UR4, UR29, UR17, 0x3 ;  /* 0x000000111d047291 */ /* 0x000fe4000f8e18ff */
[----:B------:R-:W-:Y:S02]  /*1c60*/  USHF.L.U32 UR35, UR35, 0x7, URZ ;  /* 0x0000000723237899 */ /* 0x000fe400080006ff */
[----:B------:R-:W-:Y:S02]  /*1c70*/  ULEA UR11, UR51, UR31, 0x6 ;  /* 0x0000001f330b7291 */ /* 0x000fe4000f8e30ff */
[----:B------:R-:W-:-:S03]  /*1c80*/  ULOP3.LUT UR35, UR35, 0xffffff00, URZ, 0xc0, !UPT ;  /* 0xffffff0023237892 */ /* 0x000fc6000f8ec0ff */
[----:B------:R2:W3:Y:S01]  /*1c90*/  SYNCS.PHASECHK.TRANS64.TRYWAIT P0, [UR4+0x50], R0 ;  /* 0x00005000ff0075a7 */ /* 0x0004e20008001104 */
[----:B------:R-:W-:Y:S01]  /*1ca0*/  UIADD3 UR35, UPT, UPT, UR30, UR35, URZ ;  /* 0x000000231e237290 */ /* 0x000fe2000fffe0ff */
[----:B------:R-:W-:Y:S01]  /*1cb0*/  UMOV UR4, URZ ;  /* 0x000000ff00047c82 */ /* 0x000fe20008000000 */
[----:B------:R-:W-:Y:S10]  /*1cc0*/  BRA.U !UP0, `(.L_x_26) ;  /* 0x0000000108c87547 */ /* 0x000ff4000b800000 */
[----:B------:R-:W-:Y:S01]  /*1cd0*/  UMOV UR5, UR25 ;  /* 0x0000001900057c82 */ /* 0x000fe20008000000 */
[----:B------:R-:W-:Y:S01]  /*1ce0*/  UMOV UR50, UR29 ;  /* 0x0000001d00327c82 */ /* 0x000fe20008000000 */
[----:B------:R-:W-:-:S05]  /*1cf0*/  UMOV UR34, URZ ;  /* 0x000000ff00227c82 */ /* 0x000fca0008000000 */
.L_x_32:
[----:B------:R-:W-:Y:S01]  /*1d00*/  ULEA UR33, UR50, UR17, 0x3 ;  /* 0x0000001132217291 */ /* 0x000fe2000f8e18ff */
[----:B---3--:R-:W-:Y:S01]  /*1d10*/  @P3 MOV R2, 0xa000 ;  /* 0x0000a00000023802 */ /* 0x008fe20000000f00 */
[----:B-1-34-:R-:W-:Y:S10]  /*1d20*/  @P0 BRA `(.L_x_27) ;  /* 0x00000000000c0947 */ /* 0x01aff40003800000 */
[----:B------:R-:W-:-:S04]  /*1d30*/  SHF.L.U32 R3, R12, 0x1f, RZ ;  /* 0x0000001f0c037819 */ /* 0x000fc800000006ff */
[----:B------:R-:W3:Y:S02]  /*1d40*/  SYNCS.PHASECHK.TRANS64.TRYWAIT P0, [UR33+0x50], R3 ;  /* 0x00005003ff0075a7 */ /* 0x000ee40008001121 */
[----:B---3--:R-:W-:Y:S05]  /*1d50*/  @!P0 BRA `(.L_x_28) ;  /* 0x0000005c000c8947 */ /* 0x008fea0003800000 */
.L_x_27:
[----:B------:R3:W-:Y:S01]  /*1d60*/  @P3 SYNCS.ARRIVE.TRANS64 RZ, [UR33], R2 ;  /* 0x00000002ffff39a7 */ /* 0x0007e20008000021 */
[----:B------:R-:W-:Y:S02]  /*1d70*/  ULOP3.LUT UR4, UR26, 0x2, URZ, 0xfc, !UPT ;  /* 0x000000021a047892 */ /* 0x000fe4000f8efcff */
[----:B------:R-:W-:Y:S02]  /*1d80*/  UIADD3 UR5, UPT, UPT, UR5, 0x1, URZ ;  /* 0x0000000105057890 */ /* 0x000fe4000fffe0ff */
[----:B------:R-:W-:Y:S02]  /*1d90*/  UISETP.NE.AND UP0, UPT, UR4, 0x2, UPT ;  /* 0x000000020400788c */ /* 0x000fe4000bf05270 */
[----:B------:R-:W-:-:S07]  /*1da0*/  UISETP.NE.AND UP2, UPT, UR5, 0x1, UPT ;  /* 0x000000010500788c */ /* 0x000fce000bf45270 */
[----:B------:R-:W-:Y:S05]  /*1db0*/  BRA.U UP0, `(.L_x_29) ;  /* 0x0000000100047547 */ /* 0x000fea000b800000 */
[----:B-1----:R-:W-:Y:S05]  /*1dc0*/  BPT.TRAP 0x1 ;  /* 0x000000040000795c */ /* 0x002fea0000300000 */
.L_x_29:
[----:B------:R-:W-:Y:S04]  /*1dd0*/  BSSY.RECONVERGENT B0, `(.L_x_30) ;  /* 0x0000003000007945 */ /* 0x000fe80003800200 */
[----:B------:R-:W-:Y:S05]  /*1de0*/  @!P2 BRA `(.L_x_31) ;  /* 0x000000000004a947 */ /* 0x000fea0003800000 */
[----:B-1----:R-:W-:Y:S05]  /*1df0*/  BPT.TRAP 0x1 ;  /* 0x000000040000795c */ /* 0x002fea0000300000 */
.L_x_31:
[----:B-1----:R-:W-:Y:S05]  /*1e00*/  BSYNC.RECONVERGENT B0 ;  /* 0x0000000000007941 */ /* 0x002fea0003800200 */
.L_x_30:
[----:B------:R-:W-:Y:S02]  /*1e10*/  UIADD3 UR29, UPT, UPT, UR50, 0x1, URZ ;  /* 0x00000001321d7890 */ /* 0x000fe4000fffe0ff */
[----:B------:R-:W-:Y:S02]  /*1e20*/  ULEA UR32, UR50, UR16, 0xe ;  /* 0x0000001032207291 */ /* 0x000fe4000f8e70ff */
[----:B------:R-:W-:Y:S02]  /*1e30*/  UISETP.NE.AND UP0, UPT, UR29, 0xa, UPT ;  /* 0x0000000a1d00788c */ /* 0x000fe4000bf05270 */
[----:B------:R-:W-:Y:S02]  /*1e40*/  UIADD3 UR46, UP1, UPT, UR22, 0x80, URZ ;  /* 0x00000080162e7890 */ /* 0x000fe4000ff3e0ff */
[----:B------:R-:W-:Y:S02]  /*1e50*/  USEL UR6, URZ, 0x1, UP0 ;  /* 0x00000001ff067887 */ /* 0x000fe40008000000 */
[----:B------:R-:W-:-:S02]  /*1e60*/  USEL UR29, UR29, URZ, UP0 ;  /* 0x000000ff1d1d7287 */ /* 0x000fc40008000000 */
[----:B------:R-:W-:Y:S02]  /*1e70*/  ULEA UR8, UR50, UR15, 0xc ;  /* 0x0000000f32087291 */ /* 0x000fe4000f8e60ff */
[----:B------:R-:W-:Y:S01]  /*1e80*/  UIADD3 UR44, UP0, UPT, UR22, 0x180, URZ ;  /* 0x00000180162c7890 */ /* 0x000fe2000ff1e0ff */
[----:B------:R-:W-:Y:S01]  /*1e90*/  LOP3.LUT R12, R12, UR6, RZ, 0x3c, !PT ;  /* 0x000000060c0c7c12 */ /* 0x000fe2000f8e3cff */
[----:B------:R-:W-:Y:S02]  /*1ea0*/  ULEA UR4, UR29, UR17, 0x3 ;  /* 0x000000111d047291 */ /* 0x000fe4000f8e18ff */
[----:B------:R-:W-:Y:S01]  /*1eb0*/  ULOP3.LUT UR33, UR33, 0xfefffff8, URZ, 0xc0, !UPT ;  /* 0xfefffff821217892 */ /* 0x000fe2000f8ec0ff */
[----:B--2---:R-:W-:Y:S01]  /*1ec0*/  SHF.L.U32 R0, R12, 0x1f, RZ ;  /* 0x0000001f0c007819 */ /* 0x004fe200000006ff */
[----:B------:R-:W-:Y:S02]  /*1ed0*/  UIADD3.X UR47, UPT, UPT, URZ, UR23, URZ, UP1, !UPT ;  /* 0x00000017ff2f7290 */ /* 0x000fe40008ffe4ff */
[----:B------:R-:W-:-:S02]  /*1ee0*/  UIADD3 UR32, UPT, UPT, UR17, 0x4400, UR32 ;  /* 0x0000440011207890 */ /* 0x000fc4000fffe020 */
[----:B------:R-:W-:Y:S01]  /*1ef0*/  UPRMT UR7, URZ, 0x5410, UR14 ;  /* 0x00005410ff077896 */ /* 0x000fe2000800000e */
[----:B------:R4:W1:Y:S01]  /*1f00*/  SYNCS.PHASECHK.TRANS64.TRYWAIT P0, [UR4+0x50], R0 ;  /* 0x00005000ff0075a7 */ /* 0x0008620008001104 */
[----:B------:R-:W-:Y:S02]  /*1f10*/  UIADD3 UR8, UPT, UPT, UR17, 0x2c400, UR8 ;  /* 0x0002c40011087890 */ /* 0x000fe4000fffe008 */
[----:B------:R-:W-:Y:S02]  /*1f20*/  UIADD3.X UR45, UPT, UPT, URZ, UR23, URZ, UP0, !UPT ;  /* 0x00000017ff2d7290 */ /* 0x000fe400087fe4ff */
[----:B------:R-:W-:Y:S01]  /*1f30*/  UPRMT UR6, URZ, 0x5410, UR13 ;  /* 0x00005410ff067896 */ /* 0x000fe2000800000d */
[----:B------:R-:W-:Y:S01]  /*1f40*/  UMOV UR42, 0x0 ;  /* 0x00000000002a7882 */ /* 0x000fe20000000000 */
[----:B------:R-:W-:Y:S01]  /*1f50*/  UMOV UR43, 0x10000000 ;  /* 0x10000000002b7882 */ /* 0x000fe20000000000 */
[----:B------:R-:W-:Y:S01]  /*1f60*/  UMOV UR10, UR34 ;  /* 0x00000022000a7c82 */ /* 0x000fe20008000000 */
[----:B------:R-:W-:Y:S01]  /*1f70*/  UMOV UR12, UR36 ;  /* 0x00000024000c7c82 */ /* 0x000fe20008000000 */
[----:B------:R-:W-:Y:S01]  /*1f80*/  UMOV UR9, UR33 ;  /* 0x0000002100097c82 */ /* 0x000fe20008000000 */
[----:B------:R2:W-:Y:S01]  /*1f90*/  UTMALDG.3D.MULTICAST.2CTA [UR32], [UR46], UR7, desc[UR42] ;  /* 0x00002a202e0073b4 */ /* 0x0005e20008211807 */
[----:B------:R-:W-:Y:S01]  /*1fa0*/  UMOV UR4, UR24 ;  /* 0x0000001800047c82 */ /* 0x000fe20008000000 */
[----:B------:R-:W-:Y:S01]  /*1fb0*/  UMOV UR50, UR29 ;  /* 0x0000001d00327c82 */ /* 0x000fe20008000000 */
[----:B------:R4:W-:Y:S01]  /*1fc0*/  UTMALDG.3D.MULTICAST.2CTA [UR8], [UR44], UR6, desc[UR42] ;  /* 0x00002a082c0073b4 */ /* 0x0009e20008211806 */
[----:B--2---:R-:W-:Y:S01]  /*1fd0*/  UIADD3 UR34, UPT, UPT, UR34, 0x80, URZ ;  /* 0x0000008022227890 */ /* 0x004fe2000fffe0ff */
[----:B------:R-:W-:Y:S11]  /*1fe0*/  BRA.U UP2, `(.L_x_32) ;  /* 0xfffffffd02447547 */ /* 0x000ff6000b83ffff */
.L_x_26:
[----:B------:R-:W-:Y:S01]  /*1ff0*/  ULEA UR5, UR29, UR17, 0x3 ;  /* 0x000000111d057291 */ /* 0x000fe2000f8e18ff */
[----:B--2-4-:R-:W-:Y:S01]  /*2000*/  SHF.L.U32 R0, R12, 0x1f, RZ ;  /* 0x0000001f0c007819 */ /* 0x014fe200000006ff */
[----:B------:R-:W-:Y:S01]  /*2010*/  @!P1 SYNCS.ARRIVE.TRANS64.A1T0 RZ, [UR17+0xb8], RZ ;  /* 0x0000b8ffffff99a7 */ /* 0x000fe20008100011 */
[----:B------:R-:W-:-:S06]  /*2020*/  UISETP.GT.AND UP0, UPT, UR21, UR41, UPT ;  /* 0x000000291500728c */ /* 0x000fcc000bf04270 */
[----:B-1-3--:R1:W2:Y:S03]  /*2030*/  SYNCS.PHASECHK.TRANS64.TRYWAIT P0, [UR5+0x50], R0 ;  /* 0x00005000ff0075a7 */ /* 0x00a2a60008001105 */
[----:B------:R-:W-:Y:S05]  /*2040*/  BRA.U !UP0, `(.L_x_33) ;  /* 0x0000000108b87547 */ /* 0x000fea000b800000 */
[----:B------:R-:W-:Y:S01]  /*2050*/  UIADD3 UR6, UPT, UPT, UR38, UR4, URZ ;  /* 0x0000000426067290 */ /* 0x000fe2000fffe0ff */
[----:B------:R-:W-:-:S11]  /*2060*/  UMOV UR50, UR29 ;  /* 0x0000001d00327c82 */ /* 0x000fd60008000000 */
.L_x_39:
[----:B------:R-:W-:Y:S01]  /*2070*/  ULEA UR33, UR50, UR17, 0x3 ;  /* 0x0000001132217291 */ /* 0x000fe2000f8e18ff */
[----:B--2---:R-:W-:Y:S01]  /*2080*/  @P3 MOV R2, 0xa000 ;  /* 0x0000a00000023802 */ /* 0x004fe20000000f00 */
[----:B--2-4-:R-:W-:Y:S10]  /*2090*/  @P0 BRA `(.L_x_34) ;  /* 0x00000000000c0947 */ /* 0x014ff40003800000 */
[----:B------:R-:W-:-:S04]  /*20a0*/  SHF.L.U32 R3, R12, 0x1f, RZ ;  /* 0x0000001f0c037819 */ /* 0x000fc800000006ff */
[----:B------:R-:W2:Y:S02]  /*20b0*/  SYNCS.PHASECHK.TRANS64.TRYWAIT P0, [UR33+0x50], R3 ;  /* 0x00005003ff0075a7 */ /* 0x000ea40008001121 */
[----:B--2---:R-:W-:Y:S05]  /*20c0*/  @!P0 BRA `(.L_x_35) ;  /* 0x0000005800488947 */ /* 0x004fea0003800000 */
.L_x_34:
[----:B------:R2:W-:Y:S01]  /*20d0*/  @P3 SYNCS.ARRIVE.TRANS64 RZ, [UR33], R2 ;  /* 0x00000002ffff39a7 */ /* 0x0005e20008000021 */
[----:B------:R-:W-:-:S04]  /*20e0*/  ULOP3.LUT UR5, UR26, 0x2, URZ, 0xfc, !UPT ;  /* 0x000000021a057892 */ /* 0x000fc8000f8efcff */
[----:B------:R-:W-:-:S09]  /*20f0*/  UISETP.NE.AND UP0, UPT, UR5, 0x2, UPT ;  /* 0x000000020500788c */ /* 0x000fd2000bf05270 */
[----:B------:R-:W-:Y:S05]  /*2100*/  BRA.U UP0, `(.L_x_36) ;  /* 0x0000000100047547 */ /* 0x000fea000b800000 */
[----:B------:R-:W-:Y:S05]  /*2110*/  BPT.TRAP 0x1 ;  /* 0x000000040000795c */ /* 0x000fea0000300000 */
.L_x_36:
[----:B------:R-:W-:Y:S04]  /*2120*/  BSSY.RECONVERGENT B0, `(.L_x_37) ;  /* 0x0000003000007945 */ /* 0x000fe80003800200 */
[----:B------:R-:W-:Y:S05]  /*2130*/  @!P2 BRA `(.L_x_38) ;  /* 0x000000000004a947 */ /* 0x000fea0003800000 */
[----:B------:R-:W-:Y:S05]  /*2140*/  BPT.TRAP 0x1 ;  /* 0x000000040000795c */ /* 0x000fea0000300000 */
.L_x_38:
[----:B------:R-:W-:Y:S05]  /*2150*/  BSYNC.RECONVERGENT B0 ;  /* 0x0000000000007941 */ /* 0x000fea0003800200 */
.L_x_37:
[----:B------:R-:W-:Y:S02]  /*2160*/  UIADD3 UR29, UPT, UPT, UR50, 0x1, URZ ;  /* 0x00000001321d7890 */ /* 0x000fe4000fffe0ff */
[----:B------:R-:W-:Y:S02]  /*2170*/  UIADD3 UR46, UP1, UPT, UR22, 0x80, URZ ;  /* 0x00000080162e7890 */ /* 0x000fe4000ff3e0ff */
[----:B------:R-:W-:Y:S02]  /*2180*/  UISETP.NE.AND UP0, UPT, UR29, 0xa, UPT ;  /* 0x0000000a1d00788c */ /* 0x000fe4000bf05270 */
[----:B------:R-:W-:Y:S02]  /*2190*/  USHF.L.U32 UR34, UR4, 0x7, URZ ;  /* 0x0000000704227899 */ /* 0x000fe400080006ff */
[----:B------:R-:W-:Y:S02]  /*21a0*/  USEL UR7, URZ, 0x1, UP0 ;  /* 0x00000001ff077887 */ /* 0x000fe40008000000 */
[----:B------:R-:W-:-:S02]  /*21b0*/  USEL UR29, UR29, URZ, UP0 ;  /* 0x000000ff1d1d7287 */ /* 0x000fc40008000000 */
[----:B------:R-:W-:Y:S02]  /*21c0*/  UIADD3 UR44, UP0, UPT, UR22, 0x180, URZ ;  /* 0x00000180162c7890 */ /* 0x000fe4000ff1e0ff */
[----:B------:R-:W-:Y:S01]  /*21d0*/  ULEA UR5, UR29, UR17, 0x3 ;  /* 0x000000111d057291 */ /* 0x000fe2000f8e18ff */
[----:B------:R-:W-:Y:S01]  /*21e0*/  LOP3.LUT R12, R12, UR7, RZ, 0x3c, !PT ;  /* 0x000000070c0c7c12 */ /* 0x000fe2000f8e3cff */
[----:B------:R-:W-:Y:S02]  /*21f0*/  ULOP3.LUT UR33, UR33, 0xfefffff8, URZ, 0xc0, !UPT ;  /* 0xfefffff821217892 */ /* 0x000fe4000f8ec0ff */
[----:B------:R-:W-:Y:S01]  /*2200*/  ULEA UR32, UR50, UR40, 0xe ;  /* 0x0000002832207291 */ /* 0x000fe2000f8e70ff */
[----:B-1----:R-:W-:Y:S01]  /*2210*/  SHF.L.U32 R0, R12, 0x1f, RZ ;  /* 0x0000001f0c007819 */ /* 0x002fe200000006ff */
[----:B------:R-:W-:Y:S02]  /*2220*/  UPRMT UR7, URZ, 0x5410, UR14 ;  /* 0x00005410ff077896 */ /* 0x000fe4000800000e */
[----:B------:R-:W-:Y:S01]  /*2230*/  UIADD3.X UR47, UPT, UPT, URZ, UR23, URZ, UP1, !UPT ;  /* 0x00000017ff2f7290 */ /* 0x000fe20008ffe4ff */
[----:B------:R3:W4:Y:S01]  /*2240*/  SYNCS.PHASECHK.TRANS64.TRYWAIT P0, [UR5+0x50], R0 ;  /* 0x00005000ff0075a7 */ /* 0x0007220008001105 */
[----:B------:R-:W-:-:S02]  /*2250*/  ULEA UR8, UR50, UR39, 0xc ;  /* 0x0000002732087291 */ /* 0x000fc4000f8e60ff */
[----:B------:R-:W-:Y:S02]  /*2260*/  UPRMT UR5, URZ, 0x5410, UR13 ;  /* 0x00005410ff057896 */ /* 0x000fe4000800000d */
[----:B------:R-:W-:Y:S01]  /*2270*/  UIADD3.X UR45, UPT, UPT, URZ, UR23, URZ, UP0, !UPT ;  /* 0x00000017ff2d7290 */ /* 0x000fe200087fe4ff */
[----:B------:R-:W-:Y:S01]  /*2280*/  UMOV UR42, 0x0 ;  /* 0x00000000002a7882 */ /* 0x000fe20000000000 */
[----:B------:R-:W-:Y:S01]  /*2290*/  UMOV UR43, 0x10000000 ;  /* 0x10000000002b7882 */ /* 0x000fe20000000000 */
[----:B------:R-:W-:Y:S01]  /*22a0*/  UMOV UR12, UR36 ;  /* 0x00000024000c7c82 */ /* 0x000fe20008000000 */
[----:B------:R-:W-:Y:S01]  /*22b0*/  UMOV UR9, UR33 ;  /* 0x0000002100097c82 */ /* 0x000fe20008000000 */
[----:B------:R-:W-:Y:S01]  /*22c0*/  UMOV UR10, UR34 ;  /* 0x00000022000a7c82 */ /* 0x000fe20008000000 */
[----:B------:R3:W-:Y:S01]  /*22d0*/  UTMALDG.3D.MULTICAST.2CTA [UR32], [UR46], UR7, desc[UR42] ;  /* 0x00002a202e0073b4 */ /* 0x0007e20008211807 */
[----:B------:R-:W-:Y:S01]  /*22e0*/  UIADD3 UR4, UPT, UPT, UR4, 0x1, URZ ;  /* 0x0000000104047890 */ /* 0x000fe2000fffe0ff */
[----:B------:R-:W-:-:S03]  /*22f0*/  UMOV UR50, UR29 ;  /* 0x0000001d00327c82 */ /* 0x000fc60008000000 */
[----:B------:R-:W-:Y:S01]  /*2300*/  UISETP.NE.AND UP0, UPT, UR4, UR6, UPT ;  /* 0x000000060400728c */ /* 0x000fe2000bf05270 */
[----:B------:R3:W-:Y:S08]  /*2310*/  UTMALDG.3D.MULTICAST.2CTA [UR8], [UR44], UR5, desc[UR42] ;  /* 0x00002a082c0073b4 */ /* 0x0007f00008211805 */
[----:B---3--:R-:W-:Y:S05]  /*2320*/  BRA.U UP0, `(.L_x_39) ;  /* 0xfffffffd00507547 */ /* 0x008fea000b83ffff */
.L_x_33:
[C---:B------:R-:W-:Y:S01]  /*2330*/  LEA R3, R11.reuse, UR17, 0x3 ;  /* 0x000000110b037c11 */ /* 0x040fe2000f8e18ff */
[----:B------:R-:W-:Y:S01]  /*2340*/  NOP ;  /* 0x0000000000007918 */ /* 0x000fe20000000000 */
[----:B-1----:R-:W-:Y:S02]  /*2350*/  SHF.L.U32 R0, R10, 0x1f, RZ ;  /* 0x0000001f0a007819 */ /* 0x002fe400000006ff */
[----:B------:R-:W-:Y:S02]  /*2360*/  LEA R4, R11, UR17, 0x4 ;  /* 0x000000110b047c11 */ /* 0x000fe4000f8e20ff */
[----:B--2-4-:R-:W1:Y:S02]  /*2370*/  SYNCS.PHASECHK.TRANS64.TRYWAIT P0, [R3+URZ+0xc0], R0 ;  /* 0x0000c000030075a7 */ /* 0x014e6400080011ff */
[----:B-1----:R-:W-:Y:S05]  /*2380*/  @!P0 BRA `(.L_x_40) ;  /* 0x0000005400b08947 */ /* 0x002fea0003800000 */
.L_x_123:
[----:B------:R-:W2:Y:S01]  /*2390*/  LDS.128 R4, [R4+0x150] ;  /* 0x0001500004047984 */ /* 0x000ea20000000c00 */
[----:B------:R-:W-:Y:S01]  /*23a0*/  UISETP.GE.AND UP0, UPT, UR37, 0x1, UPT ;  /* 0x000000012500788c */ /* 0x000fe2000bf06270 */
[----:B------:R-:W-:Y:S01]  /*23b0*/  @!PT LDS RZ, [RZ] ;  /* 0x00000000fffff984 */ /* 0x000fe20000000800 */
[----:B------:R-:W-:Y:S01]  /*23c0*/  @!PT LDS RZ, [RZ] ;  /* 0x00000000fffff984 */ /* 0x000fe20000000800 */
[----:B------:R-:W-:Y:S01]  /*23d0*/  @!PT LDS RZ, [RZ] ;  /* 0x00000000fffff984 */ /* 0x000fe20000000800 */
[----:B------:R-:W-:Y:S01]  /*23e0*/  @!PT LDS RZ, [RZ] ;  /* 0x00000000fffff984 */ /* 0x000fe20000000800 */
[----:B------:R3:W-:Y:S06]  /*23f0*/  MEMBAR.ALL.CTA ;  /* 0x0000000000007992 */ /* 0x0007ec0000008000 */
[----:B---3--:R-:W3:Y:S01]  /*2400*/  FENCE.VIEW.ASYNC.S ;  /* 0x00000000000073c6 */ /* 0x008ee20000000000 */
[----:B--2---:R-:W-:-:S13]  /*2410*/  LOP3.LUT P0, RZ, R6, 0x1, RZ, 0xc0, !PT ;  /* 0x0000000106ff7812 */ /* 0x004fda000780c0ff */
[----:B---3--:R-:W-:Y:S01]  /*2420*/  VOTEU.ANY UP1, P0 ;  /* 0x0000000000ff7886 */ /* 0x008fe20000020100 */
[----:B------:R-:W-:-:S13]  /*2430*/  PLOP3.LUT P0, PT, PT, PT, UP1, 0x80, 0x8 ;  /* 0x000000000008781c */ /* 0x000fda0003f0f018 */
[----:B-1----:R-:W-:Y:S02]  /*2440*/  @P0 LOP3.LUT R0, R5, 0xffff, RZ, 0xc0, !PT ;  /* 0x0000ffff05000812 */ /* 0x002fe400078ec0ff */
[----:B------:R-:W-:Y:S02]  /*2450*/  @P0 MOV R2, R4 ;  /* 0x0000000400020202 */ /* 0x000fe40000000f00 */
[----:B------:R-:W-:Y:S01]  /*2460*/  @P0 R2UR UR5, R0 ;  /* 0x00000000000502ca */ /* 0x000fe200000e0000 */
[----:B------:R-:W-:Y:S01]  /*2470*/  VIADD R0, R3, 0xd0 ;  /* 0x000000d003007836 */ /* 0x000fe20000000000 */
[----:B------:R-:W-:Y:S02]  /*2480*/  @P0 SHF.R.U32.HI R4, RZ, 0x10, R5 ;  /* 0x00000010ff040819 */ /* 0x000fe40000011605 */
[----:B------:R-:W-:Y:S02]  /*2490*/  @P0 R2UR UR6, R2 ;  /* 0x00000000020602ca */ /* 0x000fe400000e0000 */
[----:B------:R-:W-:-:S02]  /*24a0*/  PRMT R0, RZ, 0x654, R0 ;  /* 0x00000654ff007816 */ /* 0x000fc40000000000 */
[----:B------:R-:W-:Y:S02]  /*24b0*/  @P0 R2UR UR4, R4 ;  /* 0x00000000040402ca */ /* 0x000fe400000e0000 */
[----:B------:R1:W-:Y:S03]  /*24c0*/  SYNCS.ARRIVE.TRANS64.RED.A1T0 RZ, [R0+URZ], RZ ;  /* 0x000000ff00ff79a7 */ /* 0x0003e600081004ff */
[----:B------:R-:W-:-:S04]  /*24d0*/  @UP1 UMOV UR27, UR5 ;  /* 0x00000005001b1c82 */ /* 0x000fc80008000000 */
[----:B------:R-:W-:-:S04]  /*24e0*/  @UP1 UMOV UR28, UR6 ;  /* 0x00000006001c1c82 */ /* 0x000fc80008000000 */
[----:B------:R-:W-:Y:S01]  /*24f0*/  @UP1 UMOV UR36, UR4 ;  /* 0x0000000400241c82 */ /* 0x000fe20008000000 */
[----:B------:R-:W-:Y:S05]  /*2500*/  BRA.U !UP0, `(.L_x_41) ;  /* 0x0000000108b87547 */ /* 0x000fea000b800000 */
[----:B------:R-:W2:Y:S01]  /*2510*/  LDCU.128 UR4, c[0x0][0xb10] ;  /* 0x00016200ff0477ac */ /* 0x000ea20008000c00 */
[----:B------:R-:W3:Y:S01]  /*2520*/  LDCU UR10, c[0x0][0xb20] ;  /* 0x00016400ff0a77ac */ /* 0x000ee20008000800 */
[----:B------:R-:W4:Y:S01]  /*2530*/  LDCU UR11, c[0x0][0xb0c] ;  /* 0x00016180ff0b77ac */ /* 0x000f220008000800 */
[----:B------:R-:W1:Y:S01]  /*2540*/  LDCU.64 UR8, c[0x0][0xb28] ;  /* 0x00016500ff0877ac */ /* 0x000e620008000a00 */
[----:B------:R-:W-:Y:S02]  /*2550*/  UISETP.NE.AND UP3, UPT, UR37, 0x1, UPT ;  /* 0x000000012500788c */ /* 0x000fe4000bf65270 */
[----:B--2---:R-:W-:Y:S02]  /*2560*/  UIMAD.WIDE.U32 UR42, UR18, UR7, URZ ;  /* 0x00000007122a72a5 */ /* 0x004fe4000f8e00ff */
[----:B------:R-:W-:Y:S02]  /*2570*/  UIMAD.WIDE.U32 UR32, UR27, UR7, URZ ;  /* 0x000000071b2072a5 */ /* 0x000fe4000f8e00ff */
[----:B------:R-:W-:-:S02]  /*2580*/  UIMAD.WIDE.U32 UR34, UR19, UR4, URZ ;  /* 0x00000004132272a5 */ /* 0x000fc4000f8e00ff */
[----:B------:R-:W-:Y:S01]  /*2590*/  UISETP.NE.AND UP0, UPT, UR6, 0x1, UPT ;  /* 0x000000010600788c */ /* 0x000fe2000bf05270 */
[----:B------:R-:W-:Y:S01]  /*25a0*/  UMOV UR7, UR43 ;  /* 0x0000002b00077c82 */ /* 0x000fe20008000000 */
[----:B----4-:R-:W-:Y:S02]  /*25b0*/  UISETP.NE.AND UP2, UPT, UR11, 0x1, UPT ;  /* 0x000000010b00788c */ /* 0x010fe4000bf45270 */
[----:B---3--:R-:W-:Y:S02]  /*25c0*/  USHF.R.U32.HI UR7, URZ, UR10, UR7 ;  /* 0x0000000aff077299 */ /* 0x008fe40008011607 */
[----:B------:R-:W-:Y:S02]  /*25d0*/  USHF.R.U32.HI UR12, URZ, UR5, UR35 ;  /* 0x00000005ff0c7299 */ /* 0x000fe40008011623 */
[----:B------:R-:W-:Y:S02]  /*25e0*/  USEL UR7, UR18, UR7, !UP0 ;  /* 0x0000000712077287 */ /* 0x000fe4000c000000 */
[----:B------:R-:W-:-:S02]  /*25f0*/  USEL UR12, UR19, UR12, !UP2 ;  /* 0x0000000c130c7287 */ /* 0x000fc4000d000000 */
[----:B-1----:R-:W-:Y:S02]  /*2600*/  UIMAD.WIDE.U32 UR42, UR7, UR8, URZ ;  /* 0x00000008072a72a5 */ /* 0x002fe4000f8e00ff */
        /* <DEDUP_REMOVED lines=30> */
.L_x_41:
[----:B------:R-:W2:Y:S02]  /*27f0*/  LDCU UR4, c[0x0][0xb30] ;  /* 0x00016600ff0477ac */ /* 0x000ea40008000800 */
[----:B--2---:R-:W-:-:S09]  /*2800*/  UISETP.NE.AND UP0, UPT, UR4, 0x1, UPT ;  /* 0x000000010400788c */ /* 0x004fd2000bf05270 */
        /* <DEDUP_REMOVED lines=13> */
[----:B------:R-:W-:Y:S02]  /*28e0*/  UIADD3 UR4, UPT, UPT, UR5, -UR8, URZ ;  /* 0x8000000805047290 */ /* 0x000fe4000fffe0ff */
[----:B------:R-:W-:Y:S02]  /*28f0*/  UIADD3 UR5, UPT, UPT, -UR5, UR8, URZ ;  /* 0x0000000805057290 */ /* 0x000fe4000fffe1ff */
[----:B------:R-:W-:Y:S02]  /*2900*/  UIMAD UR27, UR4, UR6, UR27 ;  /* 0x00000006041b72a4 */ /* 0x000fe4000f8e021b */
[----:B------:R-:W-:-:S12]  /*2910*/  UIMAD UR28, UR5, UR9, UR28 ;  /* 0x00000009051c72a4 */ /* 0x000fd8000f8e021c */
.L_x_42:
[----:B------:R-:W-:Y:S01]  /*2920*/  VIADD R11, R11, 0x1 ;  /* 0x000000010b0b7836 */ /* 0x000fe20000000000 */
[----:B------:R-:W-:Y:S01]  /*2930*/  PLOP3.LUT P1, PT, PT, PT, PT, 0x80, 0x8 ;  /* 0x000000000008781c */ /* 0x000fe20003f2f070 */
[----:B------:R-:W-:Y:S02]  /*2940*/  UIADD3 UR50, UPT, UPT, UR28, UR49, URZ ;  /* 0x000000311c327290 */ /* 0x000fe4000fffe0ff */
[----:B------:R-:W-:Y:S01]  /*2950*/  UIADD3 UR51, UPT, UPT, UR27, UR48, URZ ;  /* 0x000000301b337290 */ /* 0x000fe2000fffe0ff */
[----:B------:R-:W-:-:S04]  /*2960*/  ISETP.NE.AND P0, PT, R11, 0x2, PT ;  /* 0x000000020b00780c */ /* 0x000fc80003f05270 */
[----:B-1----:R-:W-:Y:S02]  /*2970*/  SEL R0, RZ, 0x1, P0 ;  /* 0x00000001ff007807 */ /* 0x002fe40000000000 */
[----:B------:R-:W-:Y:S02]  /*2980*/  SEL R11, R11, RZ, P0 ;  /* 0x000000ff0b0b7207 */ /* 0x000fe40000000000 */
[----:B------:R-:W-:Y:S01]  /*2990*/  LOP3.LUT R10, R10, R0, RZ, 0x3c, !PT ;  /* 0x000000000a0a7212 */ /* 0x000fe200078e3cff */
[----:B------:R-:W-:Y:S06]  /*29a0*/  BRA.U UP1, `(.L_x_43) ;  /* 0xfffffff1016c7547 */ /* 0x000fec000b83ffff */
[----:B------:R-:W-:Y:S01]  /*29b0*/  UIADD3 UR17, UPT, UPT, UR17, 0x50, URZ ;  /* 0x0000005011117890 */ /* 0x000fe2000fffe0ff */
[----:B------:R-:W-:-:S03]  /*29c0*/  SHF.L.U32 R2, R12, 0x1f, RZ ;  /* 0x0000001f0c027819 */ /* 0x000fc600000006ff */
[----:B------:R-:W-:-:S09]  /*29d0*/  ULEA UR4, UR29, UR17, 0x3 ;  /* 0x000000111d047291 */ /* 0x000fd2000f8e18ff */
[----:B------:R-:W1:Y:S02]  /*29e0*/  SYNCS.PHASECHK.TRANS64.TRYWAIT P0, [UR4], R2 ;  /* 0x00000002ff0075a7 */ /* 0x000e640008001104 */
[----:B-1----:R-:W-:Y:S05]  /*29f0*/  @!P0 BRA `(.L_x_44) ;  /* 0x0000005000288947 */ /* 0x002fea0003800000 */
.L_x_125:
[----:B------:R-:W-:-:S04]  /*2a00*/  UIADD3 UR5, UPT, UPT, UR29, 0x1, URZ ;  /* 0x000000011d057890 */ /* 0x000fc8000fffe0ff */
[----:B------:R-:W-:-:S04]  /*2a10*/  UISETP.NE.AND UP0, UPT, UR5, 0xa, UPT ;  /* 0x0000000a0500788c */ /* 0x000fc8000bf05270 */
[----:B------:R-:W-:Y:S02]  /*2a20*/  USEL UR6, URZ, 0x1, UP0 ;  /* 0x00000001ff067887 */ /* 0x000fe40008000000 */
[----:B------:R-:W-:-:S04]  /*2a30*/  USEL UR5, UR5, URZ, UP0 ;  /* 0x000000ff05057287 */ /* 0x000fc80008000000 */
[----:B------:R-:W-:Y:S01]  /*2a40*/  ULEA UR4, UR5, UR17, 0x3 ;  /* 0x0000001105047291 */ /* 0x000fe2000f8e18ff */
[----:B-1----:R-:W-:-:S04]  /*2a50*/  LOP3.LUT R2, R12, UR6, RZ, 0x3c, !PT ;  /* 0x000000060c027c12 */ /* 0x002fc8000f8e3cff */
[----:B------:R-:W-:-:S04]  /*2a60*/  SHF.L.U32 R3, R2, 0x1f, RZ ;  /* 0x0000001f02037819 */ /* 0x000fc800000006ff */
[----:B------:R-:W1:Y:S02]  /*2a70*/  SYNCS.PHASECHK.TRANS64.TRYWAIT P0, [UR4], R3 ;  /* 0x00000003ff0075a7 */ /* 0x000e640008001104 */
[----:B-1----:R-:W-:Y:S05]  /*2a80*/  @!P0 BRA `(.L_x_45) ;  /* 0x00000050001c8947 */ /* 0x002fea0003800000 */
.L_x_127:
[----:B------:R-:W-:-:S04]  /*2a90*/  UIADD3 UR5, UPT, UPT, UR5, 0x1, URZ ;  /* 0x0000000105057890 */ /* 0x000fc8000fffe0ff */
[----:B------:R-:W-:-:S04]  /*2aa0*/  UISETP.NE.AND UP0, UPT, UR5, 0xa, UPT ;  /* 0x0000000a0500788c */ /* 0x000fc8000bf05270 */
[----:B------:R-:W-:Y:S02]  /*2ab0*/  USEL UR6, URZ, 0x1, UP0 ;  /* 0x00000001ff067887 */ /* 0x000fe40008000000 */
[----:B------:R-:W-:-:S04]  /*2ac0*/  USEL UR5, UR5, URZ, UP0 ;  /* 0x000000ff05057287 */ /* 0x000fc80008000000 */
[----:B------:R-:W-:Y:S01]  /*2ad0*/  ULEA UR4, UR5, UR17, 0x3 ;  /* 0x0000001105047291 */ /* 0x000fe2000f8e18ff */
[----:B------:R-:W-:-:S04]  /*2ae0*/  LOP3.LUT R2, R2, UR6, RZ, 0x3c, !PT ;  /* 0x0000000602027c12 */ /* 0x000fc8000f8e3cff */
[----:B-1----:R-:W-:-:S04]  /*2af0*/  SHF.L.U32 R3, R2, 0x1f, RZ ;  /* 0x0000001f02037819 */ /* 0x002fc800000006ff */
[----:B------:R-:W1:Y:S02]  /*2b00*/  SYNCS.PHASECHK.TRANS64.TRYWAIT P0, [UR4], R3 ;  /* 0x00000003ff0075a7 */ /* 0x000e640008001104 */
[----:B-1----:R-:W-:Y:S05]  /*2b10*/  @!P0 BRA `(.L_x_46) ;  /* 0x0000005000108947 */ /* 0x002fea0003800000 */
.L_x_129:
        /* <DEDUP_REMOVED lines=9> */
.L_x_131:
        /* <DEDUP_REMOVED lines=9> */
.L_x_133:
        /* <DEDUP_REMOVED lines=9> */
.L_x_135:
        /* <DEDUP_REMOVED lines=9> */
.L_x_137:
        /* <DEDUP_REMOVED lines=9> */
.L_x_139:
        /* <DEDUP_REMOVED lines=9> */
.L_x_141:
[----:B------:R-:W-:-:S04]  /*2e80*/  UIADD3 UR5, UPT, UPT, UR5, 0x1, URZ ;  /* 0x0000000105057890 */ /* 0x000fc8000fffe0ff */
[----:B------:R-:W-:-:S04]  /*2e90*/  UISETP.NE.AND UP0, UPT, UR5, 0xa, UPT ;  /* 0x0000000a0500788c */ /* 0x000fc8000bf05270 */
[----:B------:R-:W-:Y:S02]  /*2ea0*/  USEL UR4, URZ, 0x1, UP0 ;  /* 0x00000001ff047887 */ /* 0x000fe40008000000 */
[----:B------:R-:W-:-:S04]  /*2eb0*/  USEL UR5, UR5, URZ, UP0 ;  /* 0x000000ff05057287 */ /* 0x000fc80008000000 */
[----:B------:R-:W-:Y:S01]  /*2ec0*/  ULEA UR5, UR5, UR17, 0x3 ;  /* 0x0000001105057291 */ /* 0x000fe2000f8e18ff */
[----:B------:R-:W-:-:S04]  /*2ed0*/  LOP3.LUT R2, R2, UR4, RZ, 0x3c, !PT ;  /* 0x0000000402027c12 */ /* 0x000fc8000f8e3cff */
[----:B------:R-:W-:Y:S01]  /*2ee0*/  SHF.L.U32 R2, R2, 0x1f, RZ ;  /* 0x0000001f02027819 */ /* 0x000fe200000006ff */
[----:B-1----:R-:W-:-:S07]  /*2ef0*/  IMAD.U32 R0, RZ, RZ, UR5 ;  /* 0x00000005ff007e24 */ /* 0x002fce000f8e00ff */
.L_x_53:
[----:B-1----:R1:W2:Y:S02]  /*2f00*/  SYNCS.PHASECHK.TRANS64.TRYWAIT P0, [R0+URZ], R2 ;  /* 0x00000002000075a7 */ /* 0x0022a400080011ff */
[----:B--2---:R-:W-:Y:S05]  /*2f10*/  @!P0 NANOSLEEP.SYNCS 0x989680 ;  /* 0x009896800000895d */ /* 0x004fea0003900000 */
[----:B------:R-:W2:Y:S02]  /*2f20*/  @!P0 SYNCS.PHASECHK.TRANS64 P0, [R0+URZ], R2 ;  /* 0x00000002000085a7 */ /* 0x000ea400080010ff */
[----:B--2---:R-:W-:Y:S05]  /*2f30*/  @P0 EXIT ;  /* 0x000000000000094d */ /* 0x004fea0003800000 */
[----:B------:R-:W-:Y:S05]  /*2f40*/  BRA `(.L_x_53) ;  /* 0xfffffffc00ec7947 */ /* 0x000fea000383ffff */
.L_x_23:
[----:B------:R-:W-:-:S04]  /*2f50*/  UISETP.NE.AND UP0, UPT, UR54, URZ, UPT ;  /* 0x000000ff3600728c */ /* 0x000fc8000bf05270 */
[----:B------:R-:W-:-:S09]  /*2f60*/  UISETP.NE.OR UP0, UPT, UR11, 0x1, UP0 ;  /* 0x000000010b00788c */ /* 0x000fd20008705670 */
[----:B------:R-:W-:Y:S05]  /*2f70*/  BRA.U UP0, `(.L_x_54) ;  /* 0x0000000500487547 */ /* 0x000fea000b800000 */
[----:B------:R-:W-:Y:S01]  /*2f80*/  ISETP.GE.U32.AND P2, PT, R0, 0x8, PT ;  /* 0x000000080000780c */ /* 0x000fe20003f46070 */
[----:B------:R-:W-:Y:S01]  /*2f90*/  IMAD.MOV.U32 R12, RZ, RZ, 0x1 ;  /* 0x00000001ff0c7424 */ /* 0x000fe200078e00ff */
[----:B------:R-:W-:Y:S02]  /*2fa0*/  CS2R R10, SRZ ;  /* 0x00000000000a7805 */ /* 0x000fe4000001ff00 */
[----:B------:R-:W-:Y:S01]  /*2fb0*/  CS2R R8, SRZ ;  /* 0x0000000000087805 */ /* 0x000fe2000001ff00 */
[----:B------:R-:W-:Y:S01]  /*2fc0*/  UMOV UR4, 0x400 ;  /* 0x0000040000047882 */ /* 0x000fe20000000000 */
[----:B------:R-:W-:Y:S01]  /*2fd0*/  UMOV UR6, URZ ;  /* 0x000000ff00067c82 */ /* 0x000fe20008000000 */
[----:B------:R-:W-:-:S12]  /*2fe0*/  ULEA UR54, UR54, UR4, 0x18 ;  /* 0x0000000436367291 */ /* 0x000fd8000f8ec0ff */
.L_x_58:
[----:B------:R-:W-:Y:S02]  /*2ff0*/  LEA R2, R8, UR54, 0x3 ;  /* 0x0000003608027c11 */ /* 0x000fe4000f8e18ff */
[----:B------:R-:W-:-:S03]  /*3000*/  SHF.L.U32 R4, R9, 0x1f, RZ ;  /* 0x0000001f09047819 */ /* 0x000fc600000006ff */
[----:B------:R-:W-:Y:S01]  /*3010*/  VIADD R5, R2, 0x130 ;  /* 0x0000013002057836 */ /* 0x000fe20000000000 */
[----:B------:R-:W2:Y:S02]  /*3020*/  SYNCS.PHASECHK.TRANS64.TRYWAIT P0, [R2+URZ+0x120], R4 ;  /* 0x00012004020075a7 */ /* 0x000ea400080011ff */
[----:B--2---:R-:W-:Y:S05]  /*3030*/  @!P0 BRA `(.L_x_55) ;  /* 0x0000004c00708947 */ /* 0x004fea0003800000 */
.L_x_142:
[----:B------:R-:W-:Y:S01]  /*3040*/  ULEA UR5, UR6, UR54, 0x3 ;  /* 0x0000003606057291 */ /* 0x000fe2000f8e18ff */
[----:B--2---:R-:W-:Y:S01]  /*3050*/  PRMT R2, RZ, 0x654, R5 ;  /* 0x00000654ff027816 */ /* 0x004fe20000000005 */
[----:B------:R-:W-:Y:S01]  /*3060*/  @!P2 IMAD.MOV.U32 R4, RZ, RZ, 0x10 ;  /* 0x00000010ff04a424 */ /* 0x000fe200078e00ff */
[----:B------:R-:W-:Y:S01]  /*3070*/  SHF.L.U32 R5, R12, 0x1f, RZ ;  /* 0x0000001f0c057819 */ /* 0x000fe200000006ff */
[----:B------:R-:W-:Y:S01]  /*3080*/  UIADD3 UR4, UPT, UPT, UR5, 0xc0, URZ ;  /* 0x000000c005047890 */ /* 0x000fe2000fffe0ff */
[----:B------:R2:W-:Y:S05]  /*3090*/  SYNCS.ARRIVE.TRANS64.RED.A1T0 RZ, [R2+URZ], RZ ;  /* 0x000000ff02ff79a7 */ /* 0x0005ea00081004ff */
[----:B------:R-:W-:Y:S01]  /*30a0*/  IMAD.U32 R6, RZ, RZ, UR4 ;  /* 0x00000004ff067e24 */ /* 0x000fe2000f8e00ff */
[----:B------:R-:W3:Y:S04]  /*30b0*/  SYNCS.PHASECHK.TRANS64.TRYWAIT P0, [UR5+0xd0], R5 ;  /* 0x0000d005ff0075a7 */ /* 0x000ee80008001105 */
[----:B------:R-:W-:Y:S01]  /*30c0*/  PRMT R6, R0, 0x654, R6 ;  /* 0x0000065400067816 */ /* 0x000fe20000000006 */
[----:B--23--:R-:W-:Y:S06]  /*30d0*/  @!P0 BRA `(.L_x_56) ;  /* 0x0000004c005c8947 */ /* 0x00cfec0003800000 */
.L_x_144:
[----:B------:R-:W-:Y:S01]  /*30e0*/  ULEA UR4, UR6, UR54, 0x4 ;  /* 0x0000003606047291 */ /* 0x000fe2000f8e20ff */
[----:B------:R-:W-:Y:S01]  /*30f0*/  SEL R3, R6, R3, !P2 ;  /* 0x0000000306037207 */ /* 0x000fe20005000000 */
[----:B------:R-:W-:Y:S01]  /*3100*/  UIADD3 UR5, UPT, UPT, UR5, 0xc0, URZ ;  /* 0x000000c005057890 */ /* 0x000fe2000fffe0ff */
[----:B--2---:R-:W-:Y:S01]  /*3110*/  LEA R2, R11, UR54, 0x3 ;  /* 0x000000360b027c11 */ /* 0x004fe2000f8e18ff */
[----:B------:R-:W-:Y:S01]  /*3120*/  UIADD3 UR4, UPT, UPT, UR4, 0x150, URZ ;  /* 0x0000015004047890 */ /* 0x000fe2000fffe0ff */
[----:B------:R2:W-:Y:S01]  /*3130*/  @!P2 SYNCS.ARRIVE.TRANS64.RED RZ, [R3+URZ], R4 ;  /* 0x0000000403ffa9a7 */ /* 0x0005e200080004ff */
[----:B------:R-:W-:Y:S01]  /*3140*/  UIADD3 UR6, UPT, UPT, UR6, 0x1, URZ ;  /* 0x0000000106067890 */ /* 0x000fe2000fffe0ff */
[----:B------:R-:W-:-:S03]  /*3150*/  VIADD R8, R8, 0x1 ;  /* 0x0000000108087836 */ /* 0x000fc60000000000 */
[----:B------:R-:W-:Y:S02]  /*3160*/  UISETP.NE.AND UP0, UPT, UR6, 0x2, UPT ;  /* 0x000000020600788c */ /* 0x000fe4000bf05270 */
[----:B------:R-:W-:Y:S01]  /*3170*/  ISETP.NE.AND P0, PT, R8, 0x2, PT ;  /* 0x000000020800780c */ /* 0x000fe20003f05270 */
[----:B------:R-:W-:Y:S06]  /*3180*/  UGETNEXTWORKID.BROADCAST [UR4], [UR5] ;  /* 0x00000000040073ca */ /* 0x000fec0008000100 */
[----:B------:R-:W-:Y:S02]  /*3190*/  USEL UR4, URZ, 0x1, UP0 ;  /* 0x00000001ff047887 */ /* 0x000fe40008000000 */
[----:B------:R-:W-:-:S04]  /*31a0*/  USEL UR6, UR6, URZ, UP0 ;  /* 0x000000ff06067287 */ /* 0x000fc80008000000 */
[----:B------:R-:W-:Y:S02]  /*31b0*/  LOP3.LUT R12, R12, UR4, RZ, 0x3c, !PT ;  /* 0x000000040c0c7c12 */ /* 0x000fe4000f8e3cff */
[----:B--2---:R-:W-:-:S04]  /*31c0*/  SHF.L.U32 R4, R10, 0x1f, RZ ;  /* 0x0000001f0a047819 */ /* 0x004fc800000006ff */
[----:B------:R-:W2:Y:S02]  /*31d0*/  SYNCS.PHASECHK.TRANS64.TRYWAIT P1, [R2+URZ+0xc0], R4 ;  /* 0x0000c004020075a7 */ /* 0x000ea400080211ff */
[----:B--2---:R-:W-:Y:S05]  /*31e0*/  @!P1 BRA `(.L_x_57) ;  /* 0x0000004c00309947 */ /* 0x004fea0003800000 */
.L_x_145:
[C---:B--2---:R-:W-:Y:S01]  /*31f0*/  LEA R4, R11.reuse, UR54, 0x4 ;  /* 0x000000360b047c11 */ /* 0x044fe2000f8e20ff */
[----:B------:R-:W-:Y:S01]  /*3200*/  VIADD R2, R2, 0xd0 ;  /* 0x000000d002027836 */ /* 0x000fe20000000000 */
[----:B------:R-:W-:Y:S01]  /*3210*/  SEL R8, R8, RZ, P0 ;  /* 0x000000ff08087207 */ /* 0x000fe20000000000 */
[----:B------:R-:W-:-:S03]  /*3220*/  VIADD R11, R11, 0x1 ;  /* 0x000000010b0b7836 */ /* 0x000fc60000000000 */
[----:B------:R-:W2:Y:S01]  /*3230*/  LDS.128 R4, [R4+0x150] ;  /* 0x0001500004047984 */ /* 0x000ea20000000c00 */
[----:B------:R-:W-:Y:S02]  /*3240*/  PRMT R2, RZ, 0x654, R2 ;  /* 0x00000654ff027816 */ /* 0x000fe40000000002 */
[C---:B------:R-:W-:Y:S01]  /*3250*/  ISETP.NE.AND P1, PT, R11.reuse, 0x2, PT ;  /* 0x000000020b00780c */ /* 0x040fe20003f25270 */
[----:B------:R-:W-:Y:S01]  /*3260*/  @!PT LDS RZ, [RZ] ;  /* 0x00000000fffff984 */ /* 0x000fe20000000800 */
[----:B------:R-:W-:Y:S01]  /*3270*/  @!PT LDS RZ, [RZ] ;  /* 0x00000000fffff984 */ /* 0x000fe20000000800 */
[----:B------:R-:W-:Y:S01]  /*3280*/  @!PT LDS RZ, [RZ] ;  /* 0x00000000fffff984 */ /* 0x000fe20000000800 */
[----:B------:R-:W-:Y:S01]  /*3290*/  @!PT LDS RZ, [RZ] ;  /* 0x00000000fffff984 */ /* 0x000fe20000000800 */
[----:B------:R3:W-:Y:S06]  /*32a0*/  MEMBAR.ALL.CTA ;  /* 0x0000000000007992 */ /* 0x0007ec0000008000 */
[----:B---3--:R-:W3:Y:S01]  /*32b0*/  FENCE.VIEW.ASYNC.S ;  /* 0x00000000000073c6 */ /* 0x008ee20000000000 */
[----:B------:R-:W-:Y:S01]  /*32c0*/  SEL R11, R11, RZ, P1 ;  /* 0x000000ff0b0b7207 */ /* 0x000fe20000800000 */
[----:B---3--:R3:W-:Y:S01]  /*32d0*/  SYNCS.ARRIVE.TRANS64.RED.A1T0 RZ, [R2+URZ], RZ ;  /* 0x000000ff02ff79a7 */ /* 0x0087e200081004ff */
[----:B--2---:R-:W-:-:S02]  /*32e0*/  LOP3.LUT P3, RZ, R6, 0x1, RZ, 0xc0, !PT ;  /* 0x0000000106ff7812 */ /* 0x004fc4000786c0ff */
[----:B------:R-:W-:-:S04]  /*32f0*/  SEL R4, RZ, 0x1, P1 ;  /* 0x00000001ff047807 */ /* 0x000fc80000800000 */
[----:B------:R-:W-:Y:S02]  /*3300*/  LOP3.LUT R10, R10, R4, RZ, 0x3c, !PT ;  /* 0x000000040a0a7212 */ /* 0x000fe400078e3cff */
[----:B---3--:R-:W-:-:S04]  /*3310*/  SEL R2, RZ, 0x1, P0 ;  /* 0x00000001ff027807 */ /* 0x008fc80000000000 */
[----:B------:R-:W-:Y:S01]  /*3320*/  LOP3.LUT R9, R9, R2, RZ, 0x3c, !PT ;  /* 0x0000000209097212 */ /* 0x000fe200078e3cff */
[----:B------:R-:W-:Y:S06]  /*3330*/  @P3 BRA `(.L_x_58) ;  /* 0xfffffffc002c3947 */ /* 0x000fec000383ffff */
[----:B------:R-:W-:Y:S01]  /*3340*/  ULEA UR5, UR6, UR54, 0x3 ;  /* 0x0000003606057291 */ /* 0x000fe2000f8e18ff */
[----:B------:R-:W-:-:S08]  /*3350*/  SHF.L.U32 R2, R12, 0x1f, RZ ;  /* 0x0000001f0c027819 */ /* 0x000fd000000006ff */
[----:B------:R-:W2:Y:S02]  /*3360*/  SYNCS.PHASECHK.TRANS64 P0, [UR5+0xd0], R2 ;  /* 0x0000d002ff0075a7 */ /* 0x000ea40008001005 */
[----:B--2---:R-:W-:Y:S05]  /*3370*/  @P0 BRA `(.L_x_59) ;  /* 0x0000000000080947 */ /* 0x004fea0003800000 */
[----:B------:R-:W2:Y:S02]  /*3380*/  SYNCS.PHASECHK.TRANS64.TRYWAIT P0, [UR5+0xd0], R2 ;  /* 0x0000d002ff0075a7 */ /* 0x000ea40008001105 */
[----:B--2---:R-:W-:Y:S05]  /*3390*/  @!P0 BRA `(.L_x_60) ;  /* 0x0000004800d88947 */ /* 0x004fea0003800000 */
.L_x_59:
[----:B------:R-:W-:-:S04]  /*33a0*/  UIADD3 UR4, UPT, UPT, UR6, 0x1, URZ ;  /* 0x0000000106047890 */ /* 0x000fc8000fffe0ff */
[----:B------:R-:W-:-:S04]  /*33b0*/  UISETP.NE.AND UP0, UPT, UR4, 0x2, UPT ;  /* 0x000000020400788c */ /* 0x000fc8000bf05270 */
[----:B------:R-:W-:Y:S02]  /*33c0*/  USEL UR7, URZ, 0x1, UP0 ;  /* 0x00000001ff077887 */ /* 0x000fe40008000000 */
[----:B------:R-:W-:-:S04]  /*33d0*/  USEL UR4, UR4, URZ, UP0 ;  /* 0x000000ff04047287 */ /* 0x000fc80008000000 */
[----:B------:R-:W-:Y:S01]  /*33e0*/  ULEA UR4, UR4, UR54, 0x3 ;  /* 0x0000003604047291 */ /* 0x000fe2000f8e18ff */
[----:B--2---:R-:W-:-:S04]  /*33f0*/  LOP3.LUT R2, R12, UR7, RZ, 0x3c, !PT ;  /* 0x000000070c027c12 */ /* 0x004fc8000f8e3cff */
[----:B------:R-:W-:-:S04]  /*3400*/  SHF.L.U32 R0, R2, 0x1f, RZ ;  /* 0x0000001f02007819 */ /* 0x000fc800000006ff */
[----:B------:R-:W2:Y:S02]  /*3410*/  SYNCS.PHASECHK.TRANS64 P0, [UR4+0xd0], R0 ;  /* 0x0000d000ff0075a7 */ /* 0x000ea40008001004 */
[----:B-12---:R-:W-:Y:S05]  /*3420*/  @P0 EXIT ;  /* 0x000000000000094d */ /* 0x006fea0003800000 */
[----:B------:R-:W-:Y:S02]  /*3430*/  SHF.L.U32 R2, R2, 0x1f, RZ ;  /* 0x0000001f02027819 */ /* 0x000fe400000006ff */
[----:B------:R-:W-:-:S07]  /*3440*/  MOV R0, UR4 ;  /* 0x0000000400007c02 */ /* 0x000fce0008000f00 */
.L_x_61:
[----:B-1----:R1:W2:Y:S02]  /*3450*/  SYNCS.PHASECHK.TRANS64.TRYWAIT P0, [R0+URZ+0xd0], R2 ;  /* 0x0000d002000075a7 */ /* 0x0022a400080011ff */
[----:B--2---:R-:W-:Y:S05]  /*3460*/  @!P0 NANOSLEEP.SYNCS 0x989680 ;  /* 0x009896800000895d */ /* 0x004fea0003900000 */
[----:B------:R-:W2:Y:S02]  /*3470*/  @!P0 SYNCS.PHASECHK.TRANS64 P0, [R0+URZ+0xd0], R2 ;  /* 0x0000d002000085a7 */ /* 0x000ea400080010ff */
[----:B--2---:R-:W-:Y:S05]  /*3480*/  @P0 EXIT ;  /* 0x000000000000094d */ /* 0x004fea0003800000 */
[----:B------:R-:W-:Y:S05]  /*3490*/  BRA `(.L_x_61) ;  /* 0xfffffffc00ec7947 */ /* 0x000fea000383ffff */
.L_x_54:
[----:B------:R-:W-:Y:S05]  /*34a0*/  BRA.U UP6, `(.L_x_62) ;  /* 0x0000001106d87547 */ /* 0x000fea000b800000 */
[----:B------:R-:W-:Y:S01]  /*34b0*/  UMOV UR4, 0x40 ;  /* 0x0000004000047882 */ /* 0x000fe20000000000 */
[----:B------:R-:W-:Y:S01]  /*34c0*/  NOP ;  /* 0x0000000000007918 */ /* 0x000fe20000000000 */
[----:B------:R-:W-:Y:S01]  /*34d0*/  ULEA UR4, UR54, UR4, 0x18 ;  /* 0x0000000436047291 */ /* 0x000fe2000f8ec0ff */
[----:B------:R-:W-:Y:S02]  /*34e0*/  UMOV UR5, 0x400 ;  /* 0x0000040000057882 */ /* 0x000fe40000000000 */
[----:B------:R-:W-:-:S06]  /*34f0*/  ULEA UR54, UR54, UR5, 0x18 ;  /* 0x0000000536367291 */ /* 0x000fcc000f8ec0ff */
[----:B------:R-:W2:Y:S02]  /*3500*/  LDS.U8 R0, [UR4+0x1c] ;  /* 0x00001c04ff007984 */ /* 0x000ea40008000000 */
[----:B--2---:R-:W-:-:S13]  /*3510*/  ISETP.NE.AND P0, PT, R0, RZ, PT ;  /* 0x000000ff0000720c */ /* 0x004fda0003f05270 */
[----:B------:R-:W-:Y:S05]  /*3520*/  @P0 BRA `(.L_x_63) ;  /* 0x0000000400080947 */ /* 0x000fea0003800000 */
[----:B------:R-:W-:Y:S02]  /*3530*/  UISETP.NE.U32.AND UP1, UPT, UR18, 0x1, UPT ;  /* 0x000000011200788c */ /* 0x000fe4000bf25070 */
[----:B------:R-:W-:-:S07]  /*3540*/  UIADD3 UR6, UPT, UPT, UR4, 0x8, URZ ;  /* 0x0000000804067890 */ /* 0x000fce000fffe0ff */
[----:B------:R-:W-:Y:S05]  /*3550*/  BRA.U !UP1, `(.L_x_64) ;  /* 0x00000001099c7547 */ /* 0x000fea000b800000 */
[----:B------:R-:W-:Y:S01]  /*3560*/  ELECT P0, URZ, PT ;  /* 0x0000000000ff782f */ /* 0x000fe20003800000 */
[----:B------:R-:W-:-:S12]  /*3570*/  BSSY B0, `(.L_x_64) ;  /* 0x0000025000007945 */ /* 0x000fd80003800000 */
[----:B------:R-:W-:Y:S05]  /*3580*/  @!P0 BRA `(.L_x_65) ;  /* 0x00000000008c8947 */ /* 0x000fea0003800000 */
[----:B------:R-:W-:-:S05]  /*3590*/  UMOV UR5, 0x10 ;  /* 0x0000001000057882 */ /* 0x000fca0000000000 */
[----:B------:R-:W-:Y:S04]  /*35a0*/  DEPBAR.LE SB2, 0x36 ;  /* 0x0000ad800000791a */ /* 0x000fe80000000000 */
[----:B------:R-:W2:Y:S02]  /*35b0*/  UTCATOMSWS.2CTA.FIND_AND_SET.ALIGN UP0, UR5, UR5 ;  /* 0x00000005000575e3 */ /* 0x000ea40008200800 */
[----:B--2---:R-:W-:Y:S01]  /*35c0*/  MOV R10, UR5 ;  /* 0x00000005000a7c02 */ /* 0x004fe20008000f00 */
[----:B------:R-:W-:Y:S06]  /*35d0*/  BRA.U UP0, `(.L_x_66) ;  /* 0x0000000100187547 */ /* 0x000fec000b800000 */
.L_x_67:
[----:B------:R-:W-:Y:S05]  /*35e0*/  NANOSLEEP 0x64 ;  /* 0x000000640000795d */ /* 0x000fea0003800000 */
[----:B------:R-:W-:-:S05]  /*35f0*/  UMOV UR5, 0x10 ;  /* 0x0000001000057882 */ /* 0x000fca0000000000 */
[----:B------:R-:W-:Y:S04]  /*3600*/  DEPBAR.LE SB2, 0x36 ;  /* 0x0000ad800000791a */ /* 0x000fe80000000000 */
[----:B------:R-:W2:Y:S02]  /*3610*/  UTCATOMSWS.2CTA.FIND_AND_SET.ALIGN UP0, UR5, UR5 ;  /* 0x00000005000575e3 */ /* 0x000ea40008200800 */
[----:B--2---:R-:W-:Y:S01]  /*3620*/  MOV R10, UR5 ;  /* 0x00000005000a7c02 */ /* 0x004fe20008000f00 */
[----:B------:R-:W-:Y:S05]  /*3630*/  BRA.U !UP0, `(.L_x_67) ;  /* 0xfffffffd08e87547 */ /* 0x000fea000b83ffff */
.L_x_66:
[----:B------:R-:W2:Y:S01]  /*3640*/  LDS R6, [UR4+0x10] ;  /* 0x00001004ff067984 */ /* 0x000ea20008000800 */
[----:B------:R-:W-:Y:S01]  /*3650*/  IMAD.U32 R0, RZ, RZ, UR54 ;  /* 0x00000036ff007e24 */ /* 0x000fe2000f8e00ff */
[----:B------:R-:W-:-:S03]  /*3660*/  MOV R4, UR17 ;  /* 0x0000001100047c02 */ /* 0x000fc60008000f00 */
[----:B------:R-:W-:Y:S01]  /*3670*/  VIADD R0, R0, 0x170 ;  /* 0x0000017000007836 */ /* 0x000fe20000000000 */
[----:B--2---:R-:W-:-:S04]  /*3680*/  SHF.L.U32 R6, R6, 0x1f, RZ ;  /* 0x0000001f06067819 */ /* 0x004fc800000006ff */
[----:B------:R-:W2:Y:S02]  /*3690*/  SYNCS.PHASECHK.TRANS64.TRYWAIT P0, [UR4+0x8], R6 ;  /* 0x00000806ff0075a7 */ /* 0x000ea40008001104 */
[----:B--2---:R-:W-:Y:S05]  /*36a0*/  @P0 BRA `(.L_x_68) ;  /* 0x0000000000080947 */ /* 0x004fea0003800000 */
[----:B------:R-:W2:Y:S02]  /*36b0*/  SYNCS.PHASECHK.TRANS64.TRYWAIT P0, [UR4+0x8], R6 ;  /* 0x00000806ff0075a7 */ /* 0x000ea40008001104 */
[----:B--2---:R-:W-:Y:S05]  /*36c0*/  @!P0 BRA `(.L_x_69) ;  /* 0x0000004800248947 */ /* 0x004fea0003800000 */
.L_x_68:
[----:B------:R-:W-:Y:S01]  /*36d0*/  PRMT R4, R4, 0x654, R0 ;  /* 0x0000065404047816 */ /* 0x000fe20000000000 */
[----:B------:R-:W-:Y:S01]  /*36e0*/  HFMA2 R0, -RZ, RZ, 0, 5.9604644775390625e-08 ;  /* 0x00000001ff007431 */ /* 0x000fe200000001ff */
[----:B------:R-:W-:Y:S01]  /*36f0*/  UPRMT UR5, UR17, 0x654, UR6 ;  /* 0x0000065411057896 */ /* 0x000fe20008000006 */
[----:B------:R-:W-:Y:S02]  /*3700*/  IMAD.MOV.U32 R8, RZ, RZ, 0xffff ;  /* 0x0000ffffff087424 */ /* 0x000fe400078e00ff */
[----:B--2---:R-:W-:Y:S02]  /*3710*/  IMAD.MOV.U32 R6, RZ, RZ, 0x4 ;  /* 0x00000004ff067424 */ /* 0x004fe400078e00ff */
[----:B------:R-:W-:Y:S01]  /*3720*/  IMAD.SHL.U32 R9, R10, 0x20, RZ ;  /* 0x000000200a097824 */ /* 0x000fe200078e00ff */
[----:B------:R-:W-:Y:S02]  /*3730*/  MOV R5, UR5 ;  /* 0x0000000500057c02 */ /* 0x000fe40008000f00 */
[-C--:B------:R-:W-:Y:S01]  /*3740*/  SHF.L.U32 R8, R8, R10.reuse, RZ ;  /* 0x0000000a08087219 */ /* 0x080fe200000006ff */
[----:B------:R2:W-:Y:S01]  /*3750*/  SYNCS.ARRIVE.TRANS64.RED RZ, [UR5], R6 ;  /* 0x00000006ffff79a7 */ /* 0x0005e20008000405 */
[----:B------:R-:W-:Y:S01]  /*3760*/  SHF.L.U32 R7, R0, R10, RZ ;  /* 0x0000000a00077219 */ /* 0x000fe200000006ff */
[----:B------:R2:W-:Y:S04]  /*3770*/  STS [UR54+0x170], R9 ;  /* 0x00017009ff007988 */ /* 0x0005e80008000836 */
[----:B------:R2:W-:Y:S04]  /*3780*/  STAS [R4.64], R10 ;  /* 0x0000000a04007dbd */ /* 0x0005e8000c0008ff */
[----:B------:R2:W-:Y:S04]  /*3790*/  ATOMS.OR RZ, [UR4+0x14], R8 ;  /* 0x00001408ffff798c */ /* 0x0005e8000b000004 */
[----:B------:R2:W-:Y:S04]  /*37a0*/  ATOMS.OR RZ, [UR4+0x18], R7 ;  /* 0x00001807ffff798c */ /* 0x0005e8000b000004 */
[----:B------:R2:W-:Y:S02]  /*37b0*/  ATOMS.XOR RZ, [UR4+0x10], R0 ;  /* 0x00001000ffff798c */ /* 0x0005e4000b800004 */
.L_x_65:
[----:B-1----:R-:W-:Y:S05]  /*37c0*/  BSYNC B0 ;  /* 0x0000000000007941 */ /* 0x002fea0003800000 */
.L_x_64:
[----:B------:R-:W-:Y:S05]  /*37d0*/  BRA.U UP1, `(.L_x_70) ;  /* 0x00000001016c7547 */ /* 0x000fea000b800000 */
[----:B------:R-:W-:-:S03]  /*37e0*/  UMOV UR5, 0xffffffff ;  /* 0xffffffff00057882 */ /* 0x000fc60000000000 */
[----:B------:R-:W-:Y:S05]  /*37f0*/  BRA.DIV UR5, `(.L_x_71) ;  /* 0x0000004605f07947 */ /* 0x000fea000b800000 */
[----:B------:R-:W-:-:S13]  /*3800*/  ELECT P0, URZ, PT ;  /* 0x0000000000ff782f */ /* 0x000fda0003800000 */
.L_x_149:
[----:B------:R-:W-:Y:S05]  /*3810*/  @!P0 BRA `(.L_x_70) ;  /* 0x00000000005c8947 */ /* 0x000fea0003800000 */
[----:B--2---:R-:W2:Y:S02]  /*3820*/  LDS R4, [UR4+0x10] ;  /* 0x00001004ff047984 */ /* 0x004ea40008000800 */
[----:B--2---:R-:W-:-:S04]  /*3830*/  SHF.L.U32 R4, R4, 0x1f, RZ ;  /* 0x0000001f04047819 */ /* 0x004fc800000006ff */
[----:B------:R-:W2:Y:S02]  /*3840*/  SYNCS.PHASECHK.TRANS64.TRYWAIT P0, [UR4+0x8], R4 ;  /* 0x00000804ff0075a7 */ /* 0x000ea40008001104 */
[----:B--2---:R-:W-:Y:S05]  /*3850*/  @P0 BRA `(.L_x_72) ;  /* 0x0000000000080947 */ /* 0x004fea0003800000 */
[----:B------:R-:W2:Y:S02]  /*3860*/  SYNCS.PHASECHK.TRANS64.TRYWAIT P0, [UR4+0x8], R4 ;  /* 0x00000804ff0075a7 */ /* 0x000ea40008001104 */
[----:B--2---:R-:W-:Y:S05]  /*3870*/  @!P0 BRA `(.L_x_73) ;  /* 0x0000004400f48947 */ /* 0x004fea0003800000 */
.L_x_72:
[----:B------:R-:W3:Y:S01]  /*3880*/  LDS R6, [UR54+0x170] ;  /* 0x00017036ff067984 */ /* 0x000ee20008000800 */
[----:B--2---:R-:W-:Y:S02]  /*3890*/  HFMA2 R0, -RZ, RZ, 0, 5.9604644775390625e-08 ;  /* 0x00000001ff007431 */ /* 0x004fe400000001ff */
[----:B------:R-:W-:Y:S01]  /*38a0*/  IMAD.MOV.U32 R4, RZ, RZ, 0xffff ;  /* 0x0000ffffff047424 */ /* 0x000fe200078e00ff */
[----:B------:R-:W-:Y:S01]  /*38b0*/  UPRMT UR5, UR17, 0x654, UR6 ;  /* 0x0000065411057896 */ /* 0x000fe20008000006 */
[----:B---3--:R-:W-:-:S03]  /*38c0*/  IMAD.SHL.U32 R5, R6, 0x20, RZ ;  /* 0x0000002006057824 */ /* 0x008fc600078e00ff */
[-C--:B------:R-:W-:Y:S02]  /*38d0*/  SHF.L.U32 R4, R4, R6.reuse, RZ ;  /* 0x0000000604047219 */ /* 0x080fe400000006ff */
[----:B------:R-:W-:Y:S01]  /*38e0*/  SHF.L.U32 R6, R0, R6, RZ ;  /* 0x0000000600067219 */ /* 0x000fe200000006ff */
[----:B------:R3:W-:Y:S04]  /*38f0*/  STS [UR54+0x170], R5 ;  /* 0x00017005ff007988 */ /* 0x0007e80008000836 */
[----:B------:R3:W-:Y:S04]  /*3900*/  ATOMS.OR RZ, [UR4+0x14], R4 ;  /* 0x00001404ffff798c */ /* 0x0007e8000b000004 */
[----:B------:R3:W-:Y:S01]  /*3910*/  ATOMS.OR RZ, [UR4+0x18], R6 ;  /* 0x00001806ffff798c */ /* 0x0007e2000b000004 */
[----:B------:R-:W-:Y:S03]  /*3920*/  SYNCS.ARRIVE.TRANS64.RED.A1T0 RZ, [UR5], RZ ;  /* 0x000000ffffff79a7 */ /* 0x000fe60008100405 */
[----:B------:R3:W-:Y:S01]  /*3930*/  ATOMS.XOR RZ, [UR4+0x10], R0 ;  /* 0x00001000ffff798c */ /* 0x0007e2000b800004 */
[----:B------:R-:W-:Y:S05]  /*3940*/  BRA `(.L_x_70) ;  /* 0x0000000000107947 */ /* 0x000fea0003800000 */
.L_x_63:
[----:B------:R-:W-:Y:S02]  /*3950*/  MOV R0, 0xffffffff ;  /* 0xffffffff00007802 */ /* 0x000fe40000000f00 */
[----:B------:R-:W-:-:S03]  /*3960*/  MOV R4, 0x3990 ;  /* 0x0000399000047802 */ /* 0x000fc60000000f00 */
[----:B------:R2:W-:Y:S04]  /*3970*/  STS [UR54+0x170], R0 ;  /* 0x00017000ff007988 */ /* 0x0005e80008000836 */
[----:B-12--5:R-:W-:Y:S05]  /*3980*/  CALL.REL.NOINC `($__internal_1_$__cuda_sm10x_tcgen05_guardrail_trap_phase_invalid_during_alloc) ;  /* 0x0000004800fc7944 */ /* 0x026fea0003c00000 */
.L_x_70:
[----:B------:R-:W-:Y:S05]  /*3990*/  WARPSYNC.ALL ;  /* 0x0000000000007948 */ /* 0x000fea0003800000 */
[----:B------:R-:W4:Y:S01]  /*39a0*/  S2UR UR5, SR_CgaCtaId ;  /* 0x00000000000579c3 */ /* 0x000f220000008800 */
[----:B------:R-:W-:Y:S01]  /*39b0*/  UMOV UR4, 0x400 ;  /* 0x0000040000047882 */ /* 0x000fe20000000000 */
[----:B------:R-:W-:-:S06]  /*39c0*/  NOP ;  /* 0x0000000000007918 */ /* 0x000fcc0000000000 */
[----:B------:R-:W-:Y:S06]  /*39d0*/  BAR.ARV 0x6, 0xa0 ;  /* 0x0182800000007b1d */ /* 0x000fec0000002000 */
[----:B------:R-:W1:Y:S01]  /*39e0*/  LDCU UR6, c[0x0][0x38c] ;  /* 0x00007180ff0677ac */ /* 0x000e620008000800 */
[----:B------:R-:W-:Y:S01]  /*39f0*/  LOP3.LUT R3, R3, 0xffff, RZ, 0xc0, !PT ;  /* 0x0000ffff03037812 */ /* 0x000fe200078ec0ff */
[----:B--2---:R-:W-:Y:S01]  /*3a00*/  IMAD.MOV.U32 R9, RZ, RZ, 0x1 ;  /* 0x00000001ff097424 */ /* 0x004fe200078e00ff */
[----:B------:R-:W-:Y:S01]  /*3a10*/  LOP3.LUT R2, R2, 0xffff, RZ, 0xc0, !PT ;  /* 0x0000ffff02027812 */ /* 0x000fe200078ec0ff */
[----:B------:R-:W-:Y:S01]  /*3a20*/  IMAD.MOV.U32 R8, RZ, RZ, RZ ;  /* 0x000000ffff087224 */ /* 0x000fe200078e00ff */
[----:B------:R-:W-:Y:S01]  /*3a30*/  R2UR UR10, R3 ;  /* 0x00000000030a72ca */ /* 0x000fe200000e0000 */
[----:B------:R-:W-:Y:S01]  /*3a40*/  UMOV UR19, URZ ;  /* 0x000000ff00137c82 */ /* 0x000fe20008000000 */
[----:B------:R-:W-:-:S02]  /*3a50*/  R2UR UR9, R2 ;  /* 0x00000000020972ca */ /* 0x000fc400000e0000 */
[----:B------:R-:W-:Y:S01]  /*3a60*/  CS2R R2, SRZ ;  /* 0x0000000000027805 */ /* 0x000fe2000001ff00 */
[----:B------:R-:W-:Y:S01]  /*3a70*/  UMOV UR16, URZ ;  /* 0x000000ff00107c82 */ /* 0x000fe20008000000 */
[----:B----4-:R-:W-:Y:S01]  /*3a80*/  ULEA UR5, UR5, UR4, 0x18 ;  /* 0x0000000405057291 */ /* 0x010fe2000f8ec0ff */
[----:B------:R-:W-:Y:S01]  /*3a90*/  UMOV UR15, URZ ;  /* 0x000000ff000f7c82 */ /* 0x000fe20008000000 */
[----:B------:R-:W-:Y:S02]  /*3aa0*/  UISETP.NE.AND UP3, UPT, UR18, URZ, UPT ;  /* 0x000000ff1200728c */ /* 0x000fe4000bf65270 */
[----:B------:R-:W-:Y:S02]  /*3ab0*/  UIADD3 UR11, UPT, UPT, UR5, 0x4400, URZ ;  /* 0x00004400050b7890 */ /* 0x000fe4000fffe0ff */
[----:B------:R-:W-:-:S03]  /*3ac0*/  UIADD3 UR12, UPT, UPT, UR5, 0x2c400, URZ ;  /* 0x0002c400050c7890 */ /* 0x000fc6000fffe0ff */
[----:B---3--:R-:W2:Y:S01]  /*3ad0*/  LDS R0, [UR5+0x170] ;  /* 0x00017005ff007984 */ /* 0x008ea20008000800 */
[----:B-1----:R-:W-:Y:S02]  /*3ae0*/  UIADD3 UR6, UPT, UPT, UR6, 0x7f, URZ ;  /* 0x0000007f06067890 */ /* 0x002fe4000fffe0ff */
[----:B------:R-:W-:Y:S02]  /*3af0*/  USHF.R.U32.HI UR11, URZ, 0x4, UR11 ;  /* 0x00000004ff0b7899 */ /* 0x000fe4000801160b */
[----:B------:R-:W-:Y:S02]  /*3b00*/  USHF.R.S32.HI UR4, URZ, 0x1f, UR6 ;  /* 0x0000001fff047899 */ /* 0x000fe40008011406 */
[----:B------:R-:W-:Y:S02]  /*3b10*/  USHF.R.U32.HI UR12, URZ, 0x4, UR12 ;  /* 0x00000004ff0c7899 */ /* 0x000fe4000801160c */
[----:B------:R-:W-:Y:S02]  /*3b20*/  ULEA.HI UR4, UR4, UR6, URZ, 0x7 ;  /* 0x0000000604047291 */ /* 0x000fe4000f8f38ff */
[----:B------:R-:W-:-:S02]  /*3b30*/  ULOP3.LUT UR11, UR11, 0x3fff, URZ, 0xc0, !UPT ;  /* 0x00003fff0b0b7892 */ /* 0x000fc4000f8ec0ff */
[----:B------:R-:W-:Y:S02]  /*3b40*/  USHF.R.S32.HI UR4, URZ, 0x7, UR4 ;  /* 0x00000007ff047899 */ /* 0x000fe40008011404 */
[----:B------:R-:W-:Y:S02]  /*3b50*/  ULOP3.LUT UR12, UR12, 0x3fff, URZ, 0xc0, !UPT ;  /* 0x00003fff0c0c7892 */ /* 0x000fe4000f8ec0ff */
[----:B------:R-:W-:Y:S01]  /*3b60*/  UISETP.LT.AND UP0, UPT, UR4, 0x1, UPT ;  /* 0x000000010400788c */ /* 0x000fe2000bf01270 */
[----:B------:R-:W-:Y:S01]  /*3b70*/  UMOV UR28, 0x0 ;  /* 0x00000000001c7882 */ /* 0x000fe20000000000 */
[----:B------:R-:W-:Y:S01]  /*3b80*/  UMOV UR29, 0x10100010 ;  /* 0x10100010001d7882 */ /* 0x000fe20000000000 */
[----:B------:R-:W-:Y:S02]  /*3b90*/  ULOP3.LUT UR11, UR11, 0x10000, URZ, 0xfc, !UPT ;  /* 0x000100000b0b7892 */ /* 0x000fe4000f8efcff */
[----:B------:R-:W-:Y:S02]  /*3ba0*/  ULOP3.LUT UR12, UR12, 0x10000, URZ, 0xfc, !UPT ;  /* 0x000100000c0c7892 */ /* 0x000fe4000f8efcff */
[----:B------:R-:W-:Y:S01]  /*3bb0*/  USEL UR20, UR4, 0x1, !UP0 ;  /* 0x0000000104147887 */ /* 0x000fe2000c000000 */
[----:B------:R-:W-:Y:S01]  /*3bc0*/  UMOV UR26, 0x0 ;  /* 0x00000000001a7882 */ /* 0x000fe20000000000 */
[----:B------:R-:W-:Y:S01]  /*3bd0*/  UMOV UR27, 0x10100010 ;  /* 0x10100010001b7882 */ /* 0x000fe20000000000 */
[----:B------:R-:W-:Y:S01]  /*3be0*/  UMOV UR24, 0x0 ;  /* 0x0000000000187882 */ /* 0x000fe20000000000 */
[----:B------:R-:W-:Y:S01]  /*3bf0*/  UMOV UR25, 0x10100010 ;  /* 0x1010001000197882 */ /* 0x000fe20000000000 */
[----:B------:R-:W-:Y:S01]  /*3c00*/  UMOV UR22, 0x0 ;  /* 0x0000000000167882 */ /* 0x000fe20000000000 */
[----:B------:R-:W-:Y:S01]  /*3c10*/  UMOV UR23, 0x10100010 ;  /* 0x1010001000177882 */ /* 0x000fe20000000000 */
[----:B--2---:R-:W-:-:S15]  /*3c20*/  R2UR UR21, R0 ;  /* 0x00000000001572ca */ /* 0x004fde00000e0000 */
.L_x_81:
[C---:B------:R-:W-:Y:S02]  /*3c30*/  LEA R0, R8.reuse, UR5, 0x3 ;  /* 0x0000000508007c11 */ /* 0x040fe4000f8e18ff */
[----:B------:R-:W-:Y:S02]  /*3c40*/  SHF.L.U32 R4, R3, 0x1f, RZ ;  /* 0x0000001f03047819 */ /* 0x000fe400000006ff */
[----:B------:R-:W-:Y:S02]  /*3c50*/  LEA R5, R8, UR5, 0x4 ;  /* 0x0000000508057c11 */ /* 0x000fe4000f8e20ff */
[----:B------:R-:W1:Y:S02]  /*3c60*/  SYNCS.PHASECHK.TRANS64.TRYWAIT P0, [R0+URZ+0xc0], R4 ;  /* 0x0000c004000075a7 */ /* 0x000e6400080011ff */
[----:B-1-34-:R-:W-:Y:S05]  /*3c70*/  @!P0 BRA `(.L_x_74) ;  /* 0x00000044000c8947 */ /* 0x01afea0003800000 */
.L_x_150:
[----:B-1----:R-:W1:Y:S01]  /*3c80*/  LDS.128 R4, [R5+0x150] ;  /* 0x0001500005047984 */ /* 0x002e620000000c00 */
[----:B------:R-:W-:Y:S02]  /*3c90*/  VIADD R0, R0, 0xd0 ;  /* 0x000000d000007836 */ /* 0x000fe40000000000 */
[----:B------:R-:W-:Y:S01]  /*3ca0*/  VIADD R8, R8, 0x1 ;  /* 0x0000000108087836 */ /* 0x000fe20000000000 */
[----:B------:R-:W-:Y:S01]  /*3cb0*/  @!PT LDS RZ, [RZ] ;  /* 0x00000000fffff984 */ /* 0x000fe20000000800 */
[----:B------:R-:W-:Y:S01]  /*3cc0*/  @!PT LDS RZ, [RZ] ;  /* 0x00000000fffff984 */ /* 0x000fe20000000800 */
[----:B------:R-:W-:Y:S01]  /*3cd0*/  @!PT LDS RZ, [RZ] ;  /* 0x00000000fffff984 */ /* 0x000fe20000000800 */
[----:B------:R-:W-:Y:S01]  /*3ce0*/  @!PT LDS RZ, [RZ] ;  /* 0x00000000fffff984 */ /* 0x000fe20000000800 */
[----:B------:R2:W-:Y:S06]  /*3cf0*/  MEMBAR.ALL.CTA ;  /* 0x0000000000007992 */ /* 0x0005ec0000008000 */
[----:B--2---:R-:W2:Y:S01]  /*3d00*/  FENCE.VIEW.ASYNC.S ;  /* 0x00000000000073c6 */ /* 0x004ea20000000000 */
[----:B------:R-:W-:-:S04]  /*3d10*/  PRMT R0, RZ, 0x654, R0 ;  /* 0x00000654ff007816 */ /* 0x000fc80000000000 */
[----:B--2---:R2:W-:Y:S01]  /*3d20*/  SYNCS.ARRIVE.TRANS64.RED.A1T0 RZ, [R0+URZ], RZ ;  /* 0x000000ff00ff79a7 */ /* 0x0045e200081004ff */
[----:B-1----:R-:W-:Y:S01]  /*3d30*/  LOP3.LUT P1, RZ, R6, 0x1, RZ, 0xc0, !PT ;  /* 0x0000000106ff7812 */ /* 0x002fe2000782c0ff */
[----:B--2---:R-:W-:-:S12]  /*3d40*/  BRA.U UP3, `(.L_x_75) ;  /* 0x0000000503087547 */ /* 0x004fd8000b800000 */
[----:B------:R-:W1:Y:S01]  /*3d50*/  LDCU UR6, c[0x0][0x38c] ;  /* 0x00007180ff0677ac */ /* 0x000e620008000800 */
[----:B------:R-:W-:Y:S02]  /*3d60*/  PLOP3.LUT P2, PT, PT, PT, PT, 0x80, 0x8 ;  /* 0x000000000008781c */ /* 0x000fe40003f4f070 */
[----:B------:R-:W-:Y:S01]  /*3d70*/  SHF.L.U32 R4, R9, 0x1f, RZ ;  /* 0x0000001f09047819 */ /* 0x000fe200000006ff */
[----:B------:R-:W-:Y:S02]  /*3d80*/  ULEA UR7, UR19, UR5, 0x3 ;  /* 0x0000000513077291 */ /* 0x000fe4000f8e18ff */
[----:B------:R-:W-:Y:S02]  /*3d90*/  ULEA UR8, UR19, UR21, 0x6 ;  /* 0x0000001513087291 */ /* 0x000fe4000f8e30ff */
[----:B-1----:R-:W-:-:S06]  /*3da0*/  UISETP.GE.AND UP0, UPT, UR6, 0x1, UPT ;  /* 0x000000010600788c */ /* 0x002fcc000bf06270 */
[----:B------:R-:W-:-:S05]  /*3db0*/  PLOP3.LUT P0, PT, PT, PT, UP0, 0x80, 0x8 ;  /* 0x000000000008781c */ /* 0x000fca0003f0f008 */
[----:B------:R-:W-:-:S08]  /*3dc0*/  @UP0 ULEA UR6, UR16, UR5, 0x3 ;  /* 0x0000000510060291 */ /* 0x000fd0000f8e18ff */
[----:B------:R-:W-:-:S04]  /*3dd0*/  @P0 SHF.L.U32 R0, R2, 0x1f, RZ ;  /* 0x0000001f02000819 */ /* 0x000fc800000006ff */
[----:B------:R1:W2:Y:S01]  /*3de0*/  @P0 SYNCS.PHASECHK.TRANS64.TRYWAIT P2, [UR6], R0 ;  /* 0x00000000ff0005a7 */ /* 0x0002a20008041106 */
[----:B------:R-:W3:Y:S02]  /*3df0*/  SYNCS.PHASECHK.TRANS64.TRYWAIT P0, [UR7+0x100], R4 ;  /* 0x00010004ff0075a7 */ /* 0x000ee40008001107 */
[----:B-123--:R-:W-:Y:S05]  /*3e00*/  @!P0 BRA `(.L_x_76) ;  /* 0x0000004000bc8947 */ /* 0x00efea0003800000 */
.L_x_152:
[----:B------:R-:W-:Y:S01]  /*3e10*/  UMOV UR14, UR15 ;  /* 0x0000000f000e7c82 */ /* 0x000fe20008000000 */
[----:B------:R-:W-:Y:S05]  /*3e20*/  BRA.U !UP0, `(.L_x_77) ;  /* 0x0000000108c07547 */ /* 0x000fea000b800000 */
[----:B------:R-:W-:Y:S02]  /*3e30*/  UIADD3 UR14, UPT, UPT, UR20, UR15, URZ ;  /* 0x0000000f140e7290 */ /* 0x000fe4000fffe0ff */
[----:B------:R-:W-:Y:S01]  /*3e40*/  UPLOP3.LUT UP2, UPT, UPT, UPT, UPT, 0x40, 0x4 ;  /* 0x000000000004789c */ /* 0x000fe20003f4e870 */
[----:B------:R-:W-:Y:S01]  /*3e50*/  UMOV UR13, UR4 ;  /* 0x00000004000d7c82 */ /* 0x000fe20008000000 */
[----:B------:R-:W-:-:S09]  /*3e60*/  UMOV UR46, UR16 ;  /* 0x00000010002e7c82 */ /* 0x000fd20008000000 */
.L_x_80:
[----:B--2---:R-:W-:Y:S01]  /*3e70*/  ULEA UR6, UR46, UR5, 0x3 ;  /* 0x000000052e067291 */ /* 0x004fe2000f8e18ff */
[----:B---3--:R-:W-:Y:S11]  /*3e80*/  @P2 BRA `(.L_x_78) ;  /* 0x00000000000c2947 */ /* 0x008ff60003800000 */
[----:B-1----:R-:W-:Y:S04]  /*3e90*/  SHF.L.U32 R4, R2, 0x1f, RZ ;  /* 0x0000001f02047819 */ /* 0x002fe800000006ff */
[----:B------:R-:W1:Y:S02]  /*3ea0*/  SYNCS.PHASECHK.TRANS64.TRYWAIT P0, [UR6], R4 ;  /* 0x00000004ff0075a7 */ /* 0x000e640008001106 */
[----:B-1----:R-:W-:Y:S05]  /*3eb0*/  @!P0 BRA `(.L_x_79) ;  /* 0x0000004000a88947 */ /* 0x002fea0003800000 */
.L_x_78:
[----:B------:R-:W-:Y:S01]  /*3ec0*/  UISETP.NE.AND UP0, UPT, UR13, 0x1, UPT ;  /* 0x000000010d00788c */ /* 0x000fe2000bf05270 */
[----:B------:R-:W-:Y:S01]  /*3ed0*/  PLOP3.LUT P2, PT, PT, PT, PT, 0x80, 0x8 ;  /* 0x000000000008781c */ /* 0x000fe20003f4f070 */
[----:B------:R-:W-:Y:S02]  /*3ee0*/  UIADD3 UR16, UPT, UPT, UR46, 0x1, URZ ;  /* 0x000000012e107890 */ /* 0x000fe4000fffe0ff */
[----:B------:R-:W-:Y:S02]  /*3ef0*/  ULEA UR32, UR46, UR12, 0x8 ;  /* 0x0000000c2e207291 */ /* 0x000fe4000f8e40ff */
[----:B------:R-:W-:Y:S01]  /*3f00*/  UISETP.NE.AND UP1, UPT, UR16, 0xa, UPT ;  /* 0x0000000a1000788c */ /* 0x000fe2000bf25270 */
[----:B------:R-:W-:Y:S01]  /*3f10*/  PLOP3.LUT P0, PT, PT, PT, UP0, 0x80, 0x8 ;  /* 0x000000000008781c */ /* 0x000fe20003f0f008 */
[----:B------:R-:W-:Y:S02]  /*3f20*/  UIADD3 UR44, UPT, UPT, UR32, 0x2, URZ ;  /* 0x00000002202c7890 */ /* 0x000fe4000fffe0ff */
[----:B------:R-:W-:Y:S02]  /*3f30*/  USEL UR31, URZ, 0x1, UP1 ;  /* 0x00000001ff1f7887 */ /* 0x000fe40008800000 */
[----:B------:R-:W-:Y:S02]  /*3f40*/  USEL UR16, UR16, URZ, UP1 ;  /* 0x000000ff10107287 */ /* 0x000fe40008800000 */
[----:B------:R-:W-:Y:S02]  /*3f50*/  UIADD3 UR40, UPT, UPT, UR32, 0x4, URZ ;  /* 0x0000000420287890 */ /* 0x000fe4000fffe0ff */
[----:B------:R-:W-:Y:S01]  /*3f60*/  @UP0 ULEA UR30, UR16, UR5, 0x3 ;  /* 0x00000005101e0291 */ /* 0x000fe2000f8e18ff */
[----:B------:R-:W-:Y:S01]  /*3f70*/  LOP3.LUT R2, R2, UR31, RZ, 0x3c, !PT ;  /* 0x0000001f02027c12 */ /* 0x000fe2000f8e3cff */
[----:B------:R-:W-:Y:S02]  /*3f80*/  UIADD3 UR36, UPT, UPT, UR32, 0x6, URZ ;  /* 0x0000000620247890 */ /* 0x000fe4000fffe0ff */
[----:B------:R-:W-:Y:S01]  /*3f90*/  UIADD3 UR6, UPT, UPT, UR6, 0x50, URZ ;  /* 0x0000005006067890 */ /* 0x000fe2000fffe0ff */
[----:B-1----:R-:W-:Y:S01]  /*3fa0*/  @P0 SHF.L.U32 R0, R2, 0x1f, RZ ;  /* 0x0000001f02000819 */ /* 0x002fe200000006ff */
[----:B------:R-:W-:Y:S02]  /*3fb0*/  UIADD3 UR15, UPT, UPT, UR15, 0x1, URZ ;  /* 0x000000010f0f7890 */ /* 0x000fe4000fffe0ff */
[----:B------:R-:W-:Y:S01]  /*3fc0*/  UIADD3 UR13, UPT, UPT, UR13, -0x1, URZ ;  /* 0xffffffff0d0d7890 */ /* 0x000fe2000fffe0ff */
[----:B------:R2:W3:Y:S01]  /*3fd0*/  @P0 SYNCS.PHASECHK.TRANS64.TRYWAIT P2, [UR30], R0 ;  /* 0x00000000ff0005a7 */ /* 0x0004e2000804111e */
[----:B------:R-:W-:Y:S02]  /*3fe0*/  ULEA UR30, UR46, UR11, 0xa ;  /* 0x0000000b2e1e7291 */ /* 0x000fe4000f8e50ff */
[----:B------:R-:W-:Y:S02]  /*3ff0*/  UISETP.NE.AND UP0, UPT, UR15, UR14, UPT ;  /* 0x0000000e0f00728c */ /* 0x000fe4000bf05270 */
[----:B------:R-:W-:Y:S02]  /*4000*/  UIADD3 UR42, UPT, UPT, UR30, 0x2, URZ ;  /* 0x000000021e2a7890 */ /* 0x000fe4000fffe0ff */
[----:B------:R-:W-:Y:S02]  /*4010*/  UIADD3 UR38, UPT, UPT, UR30, 0x4, URZ ;  /* 0x000000041e267890 */ /* 0x000fe4000fffe0ff */
[----:B------:R-:W-:Y:S01]  /*4020*/  UIADD3 UR34, UPT, UPT, UR30, 0x6, URZ ;  /* 0x000000061e227890 */ /* 0x000fe2000fffe0ff */
[----:B------:R-:W-:Y:S01]  /*4030*/  UMOV UR33, 0x40004040 ;  /* 0x4000404000217882 */ /* 0x000fe20000000000 */
[----:B------:R-:W-:Y:S01]  /*4040*/  UMOV UR31, 0x40004040 ;  /* 0x40004040001f7882 */ /* 0x000fe20000000000 */
[----:B------:R-:W-:Y:S01]  /*4050*/  UMOV UR45, 0x40004040 ;  /* 0x40004040002d7882 */ /* 0x000fe20000000000 */
[----:B------:R2:W-:Y:S01]  /*4060*/  UTCQMMA.2CTA gdesc[UR30], gdesc[UR32], tmem[UR8], tmem[UR28], idesc[UR29], UP2 ;  /* 0x00ff1c201e0075ea */ /* 0x0005e20009200308 */
[----:B------:R-:W-:Y:S01]  /*4070*/  UPLOP3.LUT UP2, UPT, UPT, UPT, UPT, 0x80, 0x8 ;  /* 0x000000000008789c */ /* 0x000fe20003f4f070 */
[----:B------:R-:W-:Y:S01]  /*4080*/  UMOV UR43, 0x40004040 ;  /* 0x40004040002b7882 */ /* 0x000fe20000000000 */
[----:B------:R-:W-:Y:S01]  /*4090*/  UMOV UR41, 0x40004040 ;  /* 0x4000404000297882 */ /* 0x000fe20000000000 */
[----:B------:R2:W-:Y:S01]  /*40a0*/  UTCQMMA.2CTA gdesc[UR42], gdesc[UR44], tmem[UR8], tmem[UR26], idesc[UR27], UPT ;  /* 0x00ff1a2c2a0075ea */ /* 0x0005e2000ba00308 */
[----:B------:R-:W-:Y:S01]  /*40b0*/  UMOV UR39, 0x40004040 ;  /* 0x4000404000277882 */ /* 0x000fe20000000000 */
[----:B------:R-:W-:Y:S01]  /*40c0*/  UMOV UR37, 0x40004040 ;  /* 0x4000404000257882 */ /* 0x000fe20000000000 */
[----:B------:R-:W-:Y:S01]  /*40d0*/  UMOV UR35, 0x40004040 ;  /* 0x4000404000237882 */ /* 0x000fe20000000000 */
[----:B------:R2:W-:Y:S01]  /*40e0*/  UTCQMMA.2CTA gdesc[UR38], gdesc[UR40], tmem[UR8], tmem[UR24], idesc[UR25], UPT ;  /* 0x00ff1828260075ea */ /* 0x0005e2000ba00308 */
[----:B------:R2:W-:Y:S01]  /*40f0*/  UTCQMMA.2CTA gdesc[UR34], gdesc[UR36], tmem[UR8], tmem[UR22], idesc[UR23], UPT ;  /* 0x00ff1624220075ea */ /* 0x0005e2000ba00308 */
[----:B------:R2:W-:Y:S01]  /*4100*/  UTCBAR.2CTA.MULTICAST [UR6], URZ, UR10 ;  /* 0x000000ff060073e9 */ /* 0x0005e2000820080a */
[----:B------:R-:W-:Y:S01]  /*4110*/  UMOV UR46, UR16 ;  /* 0x00000010002e7c82 */ /* 0x000fe20008000000 */
[----:B------:R-:W-:Y:S05]  /*4120*/  BRA.U UP0, `(.L_x_80) ;  /* 0xfffffffd00507547 */ /* 0x000fea000b83ffff */
.L_x_77:
[----:B------:R-:W-:Y:S01]  /*4130*/  UIADD3 UR7, UPT, UPT, UR7, 0xe0, URZ ;  /* 0x000000e007077890 */ /* 0x000fe2000fffe0ff */
[----:B------:R-:W-:-:S08]  /*4140*/  UMOV UR15, UR14 ;  /* 0x0000000e000f7c82 */ /* 0x000fd00008000000 */
[----:B------:R4:W-:Y:S01]  /*4150*/  UTCBAR.2CTA.MULTICAST [UR7], URZ, UR9 ;  /* 0x000000ff070073e9 */ /* 0x0009e20008200809 */
[----:B------:R-:W-:Y:S02]  /*4160*/  NOP ;  /* 0x0000000000007918 */ /* 0x000fe40000000000 */
.L_x_75:
[----:B------:R-:W-:Y:S01]  /*4170*/  UIADD3 UR19, UPT, UPT, UR19, 0x1, URZ ;  /* 0x0000000113137890 */ /* 0x000fe2000fffe0ff */
[----:B------:R-:W-:-:S03]  /*4180*/  ISETP.NE.AND P0, PT, R8, 0x2, PT ;  /* 0x000000020800780c */ /* 0x000fc60003f05270 */
[----:B------:R-:W-:Y:S01]  /*4190*/  UISETP.NE.AND UP0, UPT, UR19, 0x4, UPT ;  /* 0x000000041300788c */ /* 0x000fe2000bf05270 */
[----:B-12---:R-:W-:Y:S02]  /*41a0*/  SEL R0, RZ, 0x1, P0 ;  /* 0x00000001ff007807 */ /* 0x006fe40000000000 */
[----:B------:R-:W-:Y:S01]  /*41b0*/  SEL R8, R8, RZ, P0 ;  /* 0x000000ff08087207 */ /* 0x000fe20000000000 */
[----:B------:R-:W-:Y:S01]  /*41c0*/  USEL UR6, URZ, 0x1, UP0 ;  /* 0x00000001ff067887 */ /* 0x000fe20008000000 */
[----:B------:R-:W-:Y:S01]  /*41d0*/  LOP3.LUT R3, R3, R0, RZ, 0x3c, !PT ;  /* 0x0000000003037212 */ /* 0x000fe200078e3cff */
[----:B------:R-:W-:-:S04]  /*41e0*/  USEL UR19, UR19, URZ, UP0 ;  /* 0x000000ff13137287 */ /* 0x000fc80008000000 */
[----:B------:R-:W-:Y:S01]  /*41f0*/  LOP3.LUT R9, R9, UR6, RZ, 0x3c, !PT ;  /* 0x0000000609097c12 */ /* 0x000fe2000f8e3cff */
[----:B------:R-:W-:Y:S07]  /*4200*/  @P1 BRA `(.L_x_81) ;  /* 0xfffffff800881947 */ /* 0x000fee000383ffff */
[----:B------:R-:W1:Y:S01]  /*4210*/  S2UR UR4, SR_CgaCtaId ;  /* 0x00000000000479c3 */ /* 0x000e620000008800 */
[----:B------:R-:W-:Y:S01]  /*4220*/  ELECT P0, URZ, PT ;  /* 0x0000000000ff782f */ /* 0x000fe20003800000 */
[----:B------:R-:W-:Y:S01]  /*4230*/  HFMA2 R0, -RZ, RZ, 0, 5.9604644775390625e-08 ;  /* 0x00000001ff007431 */ /* 0x000fe200000001ff */
[----:B------:R-:W-:-:S05]  /*4240*/  UMOV UR6, 0x40 ;  /* 0x0000004000067882 */ /* 0x000fca0000000000 */
[----:B------:R-:W-:Y:S01]  /*4250*/  UVIRTCOUNT.DEALLOC.SMPOOL 0x80 ;  /* 0x000000800000784c */ /* 0x000fe20000000000 */
[----:B------:R-:W-:Y:S02]  /*4260*/  UISETP.NE.AND UP1, UPT, UR18, URZ, UPT ;  /* 0x000000ff1200728c */ /* 0x000fe4000bf25270 */
[----:B-1----:R-:W-:-:S09]  /*4270*/  ULEA UR4, UR4, UR6, 0x18 ;  /* 0x0000000604047291 */ /* 0x002fd2000f8ec0ff */
[----:B------:R1:W-:Y:S01]  /*4280*/  @P0 STS.U8 [UR4+0x1c], R0 ;  /* 0x00001c00ff000988 */ /* 0x0003e20008000004 */
[----:B------:R-:W-:Y:S05]  /*4290*/  BRA.U UP1, `(.L_x_82) ;  /* 0x0000000101a07547 */ /* 0x000fea000b800000 */
[----:B------:R-:W-:Y:S01]  /*42a0*/  UIADD3 UR6, UPT, UPT, UR5, 0x100, URZ ;  /* 0x0000010005067890 */ /* 0x000fe2000fffe0ff */
[----:B------:R-:W-:-:S03]  /*42b0*/  SHF.L.U32 R2, R9, 0x1f, RZ ;  /* 0x0000001f09027819 */ /* 0x000fc600000006ff */
[----:B----4-:R-:W-:-:S09]  /*42c0*/  ULEA UR7, UR19, UR6, 0x3 ;  /* 0x0000000613077291 */ /* 0x010fd2000f8e18ff */
[----:B------:R-:W2:Y:S02]  /*42d0*/  SYNCS.PHASECHK.TRANS64.TRYWAIT P0, [UR7], R2 ;  /* 0x00000002ff0075a7 */ /* 0x000ea40008001107 */
[----:B--2---:R-:W-:Y:S05]  /*42e0*/  @!P0 BRA `(.L_x_83) ;  /* 0x0000003c00b48947 */ /* 0x004fea0003800000 */
.L_x_155:
        /* <DEDUP_REMOVED lines=9> */
.L_x_157:
        /* <DEDUP_REMOVED lines=9> */
.L_x_159:
[----:B------:R-:W-:-:S04]  /*4410*/  UIADD3 UR8, UPT, UPT, UR8, 0x1, URZ ;  /* 0x0000000108087890 */ /* 0x000fc8000fffe0ff */
[----:B------:R-:W-:-:S04]  /*4420*/  UISETP.NE.AND UP0, UPT, UR8, 0x4, UPT ;  /* 0x000000040800788c */ /* 0x000fc8000bf05270 */
[----:B------:R-:W-:Y:S02]  /*4430*/  USEL UR7, URZ, 0x1, UP0 ;  /* 0x00000001ff077887 */ /* 0x000fe40008000000 */
[----:B------:R-:W-:-:S04]  /*4440*/  USEL UR8, UR8, URZ, UP0 ;  /* 0x000000ff08087287 */ /* 0x000fc80008000000 */
[----:B------:R-:W-:Y:S01]  /*4450*/  ULEA UR8, UR8, UR6, 0x3 ;  /* 0x0000000608087291 */ /* 0x000fe2000f8e18ff */
[----:B------:R-:W-:-:S04]  /*4460*/  LOP3.LUT R2, R2, UR7, RZ, 0x3c, !PT ;  /* 0x0000000702027c12 */ /* 0x000fc8000f8e3cff */
[----:B------:R-:W-:Y:S01]  /*4470*/  SHF.L.U32 R2, R2, 0x1f, RZ ;  /* 0x0000001f02027819 */ /* 0x000fe200000006ff */
[----:B-1----:R-:W-:-:S04]  /*4480*/  IMAD.U32 R0, RZ, RZ, UR8 ;  /* 0x00000008ff007e24 */ /* 0x002fc8000f8e00ff */
[----:B------:R1:W2:Y:S03]  /*4490*/  SYNCS.PHASECHK.TRANS64.TRYWAIT P0, [R0+URZ], R2 ;  /* 0x00000002000075a7 */ /* 0x0002a600080011ff */
[----:B--2---:R-:W-:Y:S05]  /*44a0*/  @!P0 NANOSLEEP.SYNCS 0x989680 ;  /* 0x009896800000895d */ /* 0x004fea0003900000 */
[----:B------:R-:W2:Y:S02]  /*44b0*/  @!P0 SYNCS.PHASECHK.TRANS64 P0, [R0+URZ], R2 ;  /* 0x00000002000085a7 */ /* 0x000ea400080010ff */
[----:B--2---:R-:W-:Y:S05]  /*44c0*/  @P0 BRA `(.L_x_86) ;  /* 0x0000000000200947 */ /* 0x004fea0003800000 */
.L_x_87:
[----:B--2---:R2:W4:Y:S02]  /*44d0*/  SYNCS.PHASECHK.TRANS64.TRYWAIT P0, [R0+URZ], R2 ;  /* 0x00000002000075a7 */ /* 0x00452400080011ff */
[----:B----4-:R-:W-:Y:S05]  /*44e0*/  @!P0 NANOSLEEP.SYNCS 0x989680 ;  /* 0x009896800000895d */ /* 0x010fea0003900000 */
[----:B------:R-:W4:Y:S02]  /*44f0*/  @!P0 SYNCS.PHASECHK.TRANS64 P0, [R0+URZ], R2 ;  /* 0x00000002000085a7 */ /* 0x000f2400080010ff */
[----:B----4-:R-:W-:Y:S05]  /*4500*/  @!P0 BRA `(.L_x_87) ;  /* 0xfffffffc00f08947 */ /* 0x010fea000383ffff */
[----:B------:R-:W-:Y:S05]  /*4510*/  BRA `(.L_x_86) ;  /* 0x00000000000c7947 */ /* 0x000fea0003800000 */
.L_x_82:
[----:B------:R-:W-:-:S04]  /*4520*/  UIADD3 UR6, UPT, UPT, UR5, 0x140, URZ ;  /* 0x0000014005067890 */ /* 0x000fc8000fffe0ff */
[----:B------:R-:W-:-:S09]  /*4530*/  UPRMT UR6, UR17, 0x654, UR6 ;  /* 0x0000065411067896 */ /* 0x000fd20008000006 */
[----:B------:R-:W-:Y:S03]  /*4540*/  SYNCS.ARRIVE.TRANS64.RED.A1T0 RZ, [UR6], RZ ;  /* 0x000000ffffff79a7 */ /* 0x000fe60008100406 */
.L_x_86:
[----:B-12---:R-:W-:Y:S01]  /*4550*/  SHF.L.U32 R2, RZ, 0x1f, RZ ;  /* 0x0000001fff027819 */ /* 0x006fe200000006ff */
[----:B------:R-:W-:Y:S01]  /*4560*/  UIADD3 UR6, UPT, UPT, UR5, 0x140, URZ ;  /* 0x0000014005067890 */ /* 0x000fe2000fffe0ff */
[----:B------:R-:W-:Y:S02]  /*4570*/  PLOP3.LUT P0, PT, PT, PT, UP1, 0x80, 0x8 ;  /* 0x000000000008781c */ /* 0x000fe40003f0f018 */
[----:B------:R-:W1:Y:S02]  /*4580*/  SYNCS.PHASECHK.TRANS64.TRYWAIT P1, [UR5+0x140], R2 ;  /* 0x00014002ff0075a7 */ /* 0x000e640008021105 */
[----:B-1----:R-:W-:Y:S09]  /*4590*/  @!P1 BRA `(.L_x_88) ;  /* 0x0000003c00509947 */ /* 0x002ff20003800000 */
.L_x_161:
[----:B------:R-:W-:Y:S01]  /*45a0*/  @!UP1 UPRMT UR6, UR17, 0x654, UR6 ;  /* 0x0000065411069896 */ /* 0x000fe20008000006 */
[----:B------:R-:W-:Y:S01]  /*45b0*/  UMOV UR8, 0xffff ;  /* 0x0000ffff00087882 */ /* 0x000fe20000000000 */
[----:B------:R-:W-:-:S07]  /*45c0*/  UMOV UR5, 0x1 ;  /* 0x0000000100057882 */ /* 0x000fce0000000000 */
[----:B------:R-:W-:Y:S01]  /*45d0*/  @!P0 SYNCS.ARRIVE.TRANS64.RED.A1T0 RZ, [UR6], RZ ;  /* 0x000000ffffff89a7 */ /* 0x000fe20008100406 */
[----:B------:R-:W-:Y:S01]  /*45e0*/  NOP ;  /* 0x0000000000007918 */ /* 0x000fe20000000000 */
[----:B-1----:R-:W1:Y:S01]  /*45f0*/  LDS R0, [UR4+0x14] ;  /* 0x00001404ff007984 */ /* 0x002e620008000800 */
[----:B------:R-:W-:-:S04]  /*4600*/  ULOP3.LUT UR6, UR21, 0xffff, URZ, 0xc0, !UPT ;  /* 0x0000ffff15067892 */ /* 0x000fc8000f8ec0ff */
[----:B------:R-:W-:-:S04]  /*4610*/  USHF.R.U32.HI UR6, URZ, 0x5, UR6 ;  /* 0x00000005ff067899 */ /* 0x000fc80008011606 */
[----:B------:R-:W-:Y:S02]  /*4620*/  USHF.L.U32 UR8, UR8, UR6, URZ ;  /* 0x0000000608087299 */ /* 0x000fe400080006ff */
[----:B------:R-:W-:-:S04]  /*4630*/  USHF.L.U32 UR5, UR5, UR6, URZ ;  /* 0x0000000605057299 */ /* 0x000fc800080006ff */
[----:B-1----:R-:W-:-:S04]  /*4640*/  LOP3.LUT R0, R0, UR8, RZ, 0xc0, !PT ;  /* 0x0000000800007c12 */ /* 0x002fc8000f8ec0ff */
[----:B------:R-:W-:-:S13]  /*4650*/  ISETP.NE.AND P0, PT, R0, UR8, PT ;  /* 0x0000000800007c0c */ /* 0x000fda000bf05270 */
[----:B------:R-:W-:Y:S05]  /*4660*/  @P0 BRA `(.L_x_89) ;  /* 0x0000000000580947 */ /* 0x000fea0003800000 */
[----:B------:R-:W1:Y:S02]  /*4670*/  LDS R0, [UR4+0x18] ;  /* 0x00001804ff007984 */ /* 0x000e640008000800 */
[----:B-1----:R-:W-:-:S04]  /*4680*/  LOP3.LUT R0, R0, UR5, RZ, 0xc0, !PT ;  /* 0x0000000500007c12 */ /* 0x002fc8000f8ec0ff */
[----:B------:R-:W-:-:S13]  /*4690*/  ISETP.NE.AND P0, PT, R0, UR5, PT ;  /* 0x0000000500007c0c */ /* 0x000fda000bf05270 */
[----:B------:R-:W-:Y:S05]  /*46a0*/  @P0 BRA `(.L_x_90) ;  /* 0x00000000003c0947 */ /* 0x000fea0003800000 */
[----:B------:R-:W1:Y:S01]  /*46b0*/  S2R R2, SR_LANEID ;  /* 0x0000000000027919 */ /* 0x000e620000000000 */
[----:B------:R-:W-:Y:S01]  /*46c0*/  ULOP3.LUT UR8, URZ, UR8, URZ, 0x33, !UPT ;  /* 0x00000008ff087292 */ /* 0x000fe2000f8e33ff */
[----:B----4-:R-:W-:Y:S02]  /*46d0*/  VOTEU.ANY UR7, UPT, PT ;  /* 0x0000000000077886 */ /* 0x010fe400038e0100 */
[----:B------:R-:W-:-:S03]  /*46e0*/  UFLO.U32 UR7, UR7 ;  /* 0x00000007000772bd */ /* 0x000fc600080e0000 */
[----:B------:R-:W-:-:S04]  /*46f0*/  IMAD.U32 R0, RZ, RZ, UR8 ;  /* 0x00000008ff007e24 */ /* 0x000fc8000f8e00ff */
[----:B------:R2:W4:Y:S02]  /*4700*/  REDUX UR6, R0 ;  /* 0x00000000000673c4 */ /* 0x0005240000000000 */
[----:B------:R1:W-:Y:S02]  /*4710*/  UTCATOMSWS.AND URZ, UR8 ;  /* 0x0000000800ff79e3 */ /* 0x0003e40008000000 */
[----:B-1----:R-:W-:Y:S02]  /*4720*/  ISETP.EQ.U32.AND P0, PT, R2, UR7, PT ;  /* 0x0000000702007c0c */ /* 0x002fe4000bf02070 */
[----:B--2---:R-:W-:Y:S02]  /*4730*/  LOP3.LUT R0, RZ, UR5, RZ, 0x33, !PT ;  /* 0x00000005ff007c12 */ /* 0x004fe4000f8e33ff */
[----:B----4-:R-:W-:Y:S02]  /*4740*/  MOV R2, UR6 ;  /* 0x0000000600027c02 */ /* 0x010fe40008000f00 */
[----:B------:R-:W1:Y:S07]  /*4750*/  REDUX UR5, R0 ;  /* 0x00000000000573c4 */ /* 0x000e6e0000000000 */
[----:B------:R2:W-:Y:S01]  /*4760*/  @P0 ATOMS.AND RZ, [UR4+0x14], R2 ;  /* 0x00001402ffff098c */ /* 0x0005e2000a800004 */
[----:B-1----:R-:W-:-:S05]  /*4770*/  IMAD.U32 R0, RZ, RZ, UR5 ;  /* 0x00000005ff007e24 */ /* 0x002fca000f8e00ff */
[----:B------:R2:W-:Y:S01]  /*4780*/  @P0 ATOMS.AND RZ, [UR4+0x18], R0 ;  /* 0x00001800ffff098c */ /* 0x0005e2000a800004 */
[----:B------:R-:W-:Y:S05]  /*4790*/  BRA `(.L_x_91) ;  /* 0x0000000000147947 */ /* 0x000fea0003800000 */
.L_x_90:
[----:B------:R-:W-:Y:S02]  /*47a0*/  MOV R2, 0x47c0 ;  /* 0x000047c000027802 */ /* 0x000fe40000000f00 */
[----:B---345:R-:W-:Y:S05]  /*47b0*/  CALL.REL.NOINC `($__internal_0_$__cuda_sm10x_tcgen05_guardrail_trap_col_being_dealloced_not_returned_by_alloc) ;  /* 0x0000003c00647944 */ /* 0x038fea0003c00000 */
[----:B------:R-:W-:Y:S05]  /*47c0*/  BRA `(.L_x_91) ;  /* 0x0000000000087947 */ /* 0x000fea0003800000 */
.L_x_89:
[----:B------:R-:W-:Y:S02]  /*47d0*/  MOV R2, 0x47f0 ;  /* 0x000047f000027802 */ /* 0x000fe40000000f00 */
[----:B---345:R-:W-:Y:S05]  /*47e0*/  CALL.REL.NOINC `($__internal_2_$__cuda_sm10x_tcgen05_guardrail_trap_unallocated_columns_being_dealloced) ;  /* 0x0000003c00707944 */ /* 0x038fea0003c00000 */
.L_x_91:
[----:B------:R-:W-:Y:S01]  /*47f0*/  NOP ;  /* 0x0000000000007918 */ /* 0x000fe20000000000 */
[----:B------:R-:W-:Y:S05]  /*4800*/  EXIT ;  /* 0x000000000000794d */ /* 0x000fea0003800000 */
.L_x_62:
[----:B------:R-:W-:-:S09]  /*4810*/  UISETP.NE.OR UP0, UPT, UR11, 0x3, !UP5 ;  /* 0x000000030b00788c */ /* 0x000fd2000ef05670 */
[----:B------:R-:W-:Y:S05]  /*4820*/  BRA.U UP0, `(.L_x_92) ;  /* 0x0000000900e87547 */ /* 0x000fea000b800000 */
[----:B------:R-:W2:Y:S01]  /*4830*/  LDCU UR25, c[0x0][0x370] ;  /* 0x00006e00ff1977ac */ /* 0x000ea20008000800 */
[----:B------:R-:W3:Y:S01]  /*4840*/  LDC.64 R16, c[0x0][0x348] ;  /* 0x0000d200ff107b82 */ /* 0x000ee20000000a00 */
[----:B------:R-:W-:Y:S02]  /*4850*/  HFMA2 R13, -RZ, RZ, 0, 0 ;  /* 0x00000000ff0d7431 */ /* 0x000fe400000001ff */
[----:B------:R-:W-:Y:S01]  /*4860*/  IMAD.MOV.U32 R15, RZ, RZ, 0x1 ;  /* 0x00000001ff0f7424 */ /* 0x000fe200078e00ff */
[----:B------:R-:W2:Y:S01]  /*4870*/  LDCU.128 UR20, c[0x0][0xb10] ;  /* 0x00016200ff1477ac */ /* 0x000ea20008000c00 */
[----:B------:R-:W-:Y:S01]  /*4880*/  IMAD.MOV.U32 R14, RZ, RZ, RZ ;  /* 0x000000ffff0e7224 */ /* 0x000fe200078e00ff */
[----:B------:R-:W-:Y:S01]  /*4890*/  MOV R12, 0x2000 ;  /* 0x00002000000c7802 */ /* 0x000fe20000000f00 */
[----:B------:R-:W4:Y:S01]  /*48a0*/  LDCU UR24, c[0x0][0x374] ;  /* 0x00006e80ff1877ac */ /* 0x000f220008000800 */
[----:B------:R-:W1:Y:S01]  /*48b0*/  LDC.64 R2, c[0x0][0x888] ;  /* 0x00022200ff027b82 */ /* 0x000e620000000a00 */
[----:B------:R-:W4:Y:S01]  /*48c0*/  LDCU UR13, c[0x0][0xb0c] ;  /* 0x00016180ff0d77ac */ /* 0x000f220008000800 */
[----:B------:R-:W4:Y:S06]  /*48d0*/  LDCU UR18, c[0x0][0xb20] ;  /* 0x00016400ff1277ac */ /* 0x000f2c0008000800 */
[----:B------:R-:W1:Y:S01]  /*48e0*/  LDC.64 R4, c[0x0][0x890] ;  /* 0x00022400ff047b82 */ /* 0x000e620000000a00 */
[----:B------:R-:W3:Y:S01]  /*48f0*/  LDCU UR4, c[0x0][0xb30] ;  /* 0x00016600ff0477ac */ /* 0x000ee20008000800 */
[----:B------:R-:W-:Y:S01]  /*4900*/  UMOV UR19, 0x400 ;  /* 0x0000040000137882 */ /* 0x000fe20000000000 */
[----:B------:R-:W-:-:S02]  /*4910*/  UISETP.GE.AND UP0, UPT, UR37, 0x1, UPT ;  /* 0x000000012500788c */ /* 0x000fc4000bf06270 */
[----:B------:R-:W-:Y:S02]  /*4920*/  ULEA UR19, UR54, UR19, 0x18 ;  /* 0x0000001336137291 */ /* 0x000fe4000f8ec0ff */
[----:B------:R-:W-:Y:S02]  /*4930*/  UP2UR UR5, UPR, URZ, 0x1 ;  /* 0x00000001ff057883 */ /* 0x000fe40008000000 */
[----:B--2---:R-:W-:Y:S02]  /*4940*/  UIMAD.WIDE.U32 UR10, UR25, UR20, URZ ;  /* 0x00000014190a72a5 */ /* 0x004fe4000f8e00ff */
[----:B------:R-:W-:Y:S02]  /*4950*/  UIADD3 UR5, UPT, UPT, UR19, 0xa0, URZ ;  /* 0x000000a013057890 */ /* 0x000fe4000fffe0ff */
[----:B----4-:R-:W-:Y:S02]  /*4960*/  UIMAD.WIDE.U32 UR8, UR24, UR23, URZ ;  /* 0x00000017180872a5 */ /* 0x010fe4000f8e00ff */
[----:B------:R-:W-:-:S02]  /*4970*/  UPLOP3.LUT UP3, UPT, UPT, UPT, UPT, 0x40, 0x4 ;  /* 0x000000000004789c */ /* 0x000fc40003f6e870 */
[----:B------:R-:W-:Y:S01]  /*4980*/  UISETP.NE.AND UP4, UPT, UR37, 0x1, UPT ;  /* 0x000000012500788c */ /* 0x000fe2000bf85270 */
[----:B------:R-:W2:Y:S01]  /*4990*/  LDCU.64 UR6, c[0x0][0xb28] ;  /* 0x00016500ff0677ac */ /* 0x000ea20008000a00 */
[----:B------:R-:W-:Y:S02]  /*49a0*/  UISETP.NE.AND UP6, UPT, UR13, 0x1, UPT ;  /* 0x000000010d00788c */ /* 0x000fe4000bfc5270 */
[----:B------:R-:W-:Y:S02]  /*49b0*/  UISETP.NE.AND UP5, UPT, UR22, 0x1, UPT ;  /* 0x000000011600788c */ /* 0x000fe4000bfa5270 */
[----:B------:R-:W-:Y:S02]  /*49c0*/  UPRMT UR54, UR54, 0x654, UR5 ;  /* 0x0000065436367896 */ /* 0x000fe40008000005 */
[----:B------:R-:W-:Y:S02]  /*49d0*/  USHF.R.U32.HI UR28, URZ, UR21, UR11 ;  /* 0x00000015ff1c7299 */ /* 0x000fe4000801160b */
[----:B------:R-:W-:-:S02]  /*49e0*/  USHF.R.U32.HI UR27, URZ, UR18, UR9 ;  /* 0x00000012ff1b7299 */ /* 0x000fc40008011609 */
[----:B---3--:R-:W-:-:S11]  /*49f0*/  UISETP.NE.AND UP2, UPT, UR4, 0x1, UPT ;  /* 0x000000010400788c */ /* 0x008fd6000bf45270 */
.L_x_100:
[C---:B------:R-:W-:Y:S02]  /*4a00*/  LEA R7, R14.reuse, UR19, 0x3 ;  /* 0x000000130e077c11 */ /* 0x040fe4000f8e18ff */
[----:B------:R-:W-:Y:S02]  /*4a10*/  SHF.L.U32 R0, R13, 0x1f, RZ ;  /* 0x0000001f0d007819 */ /* 0x000fe400000006ff */
[----:B------:R-:W-:Y:S02]  /*4a20*/  LEA R8, R14, UR19, 0x4 ;  /* 0x000000130e087c11 */ /* 0x000fe4000f8e20ff */
[----:B---3--:R-:W3:Y:S02]  /*4a30*/  SYNCS.PHASECHK.TRANS64.TRYWAIT P0, [R7+URZ+0xc0], R0 ;  /* 0x0000c000070075a7 */ /* 0x008ee400080011ff */
[----:B---3--:R-:W-:Y:S05]  /*4a40*/  @!P0 BRA `(.L_x_93) ;  /* 0x00000038003c8947 */ /* 0x008fea0003800000 */
.L_x_162:
[----:B------:R-:W4:Y:S01]  /*4a50*/  LDS.128 R8, [R8+0x150] ;  /* 0x0001500008087984 */ /* 0x000f220000000c00 */
[----:B------:R-:W-:Y:S01]  /*4a60*/  UISETP.GE.AND UP0, UPT, UR37, 0x1, UPT ;  /* 0x000000012500788c */ /* 0x000fe2000bf06270 */
[----:B------:R-:W-:Y:S01]  /*4a70*/  @!PT LDS RZ, [RZ] ;  /* 0x00000000fffff984 */ /* 0x000fe20000000800 */
[----:B------:R-:W-:Y:S01]  /*4a80*/  @!PT LDS RZ, [RZ] ;  /* 0x00000000fffff984 */ /* 0x000fe20000000800 */
[----:B------:R-:W-:Y:S01]  /*4a90*/  @!PT LDS RZ, [RZ] ;  /* 0x00000000fffff984 */ /* 0x000fe20000000800 */
[----:B------:R-:W-:Y:S01]  /*4aa0*/  @!PT LDS RZ, [RZ] ;  /* 0x00000000fffff984 */ /* 0x000fe20000000800 */
[----:B------:R1:W-:Y:S06]  /*4ab0*/  MEMBAR.ALL.CTA ;  /* 0x0000000000007992 */ /* 0x0003ec0000008000 */
[----:B-1----:R-:W1:Y:S01]  /*4ac0*/  FENCE.VIEW.ASYNC.S ;  /* 0x00000000000073c6 */ /* 0x002e620000000000 */
[----:B----4-:R-:W-:Y:S11]  /*4ad0*/  LOP3.LUT P0, RZ, R10, 0x1, RZ, 0xc0, !PT ;  /* 0x000000010aff7812 */ /* 0x010ff6000780c0ff */
[----:B------:R-:W-:Y:S02]  /*4ae0*/  @!UPT UIADD3 URZ, UPT, UPT, URZ, URZ, URZ ;  /* 0x000000fffffff290 */ /* 0x000fe4000fffe0ff */
[----:B-1----:R-:W-:Y:S01]  /*4af0*/  VOTEU.ANY UP1, P0 ;  /* 0x0000000000ff7886 */ /* 0x002fe20000020100 */
[----:B------:R-:W-:Y:S11]  /*4b00*/  PLOP3.LUT P0, PT, PT, PT, UP1, 0x80, 0x8 ;  /* 0x000000000008781c */ /* 0x000ff60003f0f018 */
[----:B------:R-:W-:Y:S02]  /*4b10*/  @!UPT UIADD3 URZ, UPT, UPT, URZ, URZ, URZ ;  /* 0x000000fffffff290 */ /* 0x000fe4000fffe0ff */
[----:B---3--:R-:W-:Y:S02]  /*4b20*/  @P0 SHF.R.U32.HI R0, RZ, 0x10, R9 ;  /* 0x00000010ff000819 */ /* 0x008fe40000011609 */
[----:B------:R-:W-:Y:S02]  /*4b30*/  @P0 MOV R6, R8 ;  /* 0x0000000800060202 */ /* 0x000fe40000000f00 */
[----:B------:R-:W-:Y:S01]  /*4b40*/  @P0 R2UR UR4, R0 ;  /* 0x00000000000402ca */ /* 0x000fe200000e0000 */
[----:B------:R-:W-:Y:S01]  /*4b50*/  VIADD R0, R7, 0xd0 ;  /* 0x000000d007007836 */ /* 0x000fe20000000000 */
[----:B------:R-:W-:Y:S02]  /*4b60*/  @P0 LOP3.LUT R8, R9, 0xffff, RZ, 0xc0, !PT ;  /* 0x0000ffff09080812 */ /* 0x000fe400078ec0ff */
[----:B------:R-:W-:Y:S02]  /*4b70*/  @P0 R2UR UR8, R6 ;  /* 0x00000000060802ca */ /* 0x000fe400000e0000 */
[----:B------:R-:W-:Y:S02]  /*4b80*/  PRMT R0, RZ, 0x654, R0 ;  /* 0x00000654ff007816 */ /* 0x000fe40000000000 */
[----:B------:R-:W-:Y:S02]  /*4b90*/  @P0 R2UR UR5, R8 ;  /* 0x00000000080502ca */ /* 0x000fe400000e0000 */
[----:B------:R1:W-:Y:S03]  /*4ba0*/  SYNCS.ARRIVE.TRANS64.RED.A1T0 RZ, [R0+URZ], RZ ;  /* 0x000000ff00ff79a7 */ /* 0x0003e600081004ff */
[----:B------:R-:W-:Y:S04]  /*4bb0*/  @UP1 UMOV UR29, UR4 ;  /* 0x00000004001d1c82 */ /* 0x000fe80008000000 */
[----:B------:R-:W-:Y:S04]  /*4bc0*/  @UP1 UMOV UR15, UR8 ;  /* 0x00000008000f1c82 */ /* 0x000fe80008000000 */
[----:B------:R-:W-:Y:S01]  /*4bd0*/  @UP1 UMOV UR14, UR5 ;  /* 0x00000005000e1c82 */ /* 0x000fe20008000000 */
[----:B------:R-:W-:Y:S05]  /*4be0*/  BRA.U !UP0, `(.L_x_94) ;  /* 0x0000000108947547 */ /* 0x000fea000b800000 */
[----:B------:R-:W-:Y:S02]  /*4bf0*/  UIMAD.WIDE.U32 UR30, UR14, UR23, URZ ;  /* 0x000000170e1e72a5 */ /* 0x000fe4000f8e00ff */
[----:B------:R-:W-:Y:S02]  /*4c00*/  UIMAD.WIDE.U32 UR40, UR15, UR20, URZ ;  /* 0x000000140f2872a5 */ /* 0x000fe4000f8e00ff */
[----:B------:R-:W-:Y:S02]  /*4c10*/  USEL UR4, UR24, UR27, !UP5 ;  /* 0x0000001b18047287 */ /* 0x000fe4000e800000 */
[----:B------:R-:W-:Y:S02]  /*4c20*/  USHF.R.U32.HI UR32, URZ, UR18, UR31 ;  /* 0x00000012ff207299 */ /* 0x000fe4000801161f */
[----:B--2---:R-:W-:Y:S02]  /*4c30*/  UIMAD.WIDE.U32 UR38, UR4, UR6, URZ ;  /* 0x00000006042672a5 */ /* 0x004fe4000f8e00ff */
[----:B------:R-:W-:Y:S02]  /*4c40*/  USEL UR9, UR25, UR28, !UP6 ;  /* 0x0000001c19097287 */ /* 0x000fe4000f000000 */
[----:B------:R-:W-:Y:S02]  /*4c50*/  USEL UR8, UR14, UR32, !UP5 ;  /* 0x000000200e087287 */ /* 0x000fe4000e800000 */
[----:B------:R-:W-:Y:S02]  /*4c60*/  UIMAD.WIDE.U32 UR34, UR9, UR6, URZ ;  /* 0x00000006092272a5 */ /* 0x000fe4000f8e00ff */
[----:B------:R-:W-:Y:S02]  /*4c70*/  UIMAD.WIDE.U32 UR16, UR8, UR6, URZ ;  /* 0x00000006081072a5 */ /* 0x000fe4000f8e00ff */
[----:B------:R-:W-:Y:S02]  /*4c80*/  @UP4 USHF.R.U32.HI UR9, URZ, UR7, UR35 ;  /* 0x00000007ff094299 */ /* 0x000fe40008011623 */
[----:B------:R-:W-:Y:S02]  /*4c90*/  USHF.R.U32.HI UR17, URZ, UR7, UR17 ;  /* 0x00000007ff117299 */ /* 0x000fe40008011611 */
[----:B------:R-:W-:Y:S02]  /*4ca0*/  UIMAD UR10, UR37, UR9, URZ ;  /* 0x00000009250a72a4 */ /* 0x000fe4000f8e02ff */
[----:B------:R-:W-:Y:S01]  /*4cb0*/  USEL UR17, UR8, UR17, !UP4 ;  /* 0x0000001108117287 */ /* 0x000fe2000e000000 */
[----:B------:R-:W-:Y:S02]  /*4cc0*/  UMOV UR31, UR41 ;  /* 0x00000029001f7c82 */ /* 0x000fe40008000000 */
[----:B------:R-:W-:Y:S02]  /*4cd0*/  USHF.R.U32.HI UR30, URZ, UR21, UR31 ;  /* 0x00000015ff1e7299 */ /* 0x000fe4000801161f */
[----:B------:R-:W-:Y:S02]  /*4ce0*/  UIADD3 UR16, UPT, UPT, -UR17, URZ, URZ ;  /* 0x000000ff11107290 */ /* 0x000fe4000fffe1ff */
[----:B------:R-:W-:Y:S02]  /*4cf0*/  USEL UR5, UR15, UR30, !UP6 ;  /* 0x0000001e0f057287 */ /* 0x000fe4000f000000 */
[----:B------:R-:W-:Y:S01]  /*4d00*/  UIMAD UR16, UR37, UR16, UR8 ;  /* 0x00000010251072a4 */ /* 0x000fe2000f8e0208 */
[----:B------:R-:W-:Y:S02]  /*4d10*/  UMOV UR31, UR39 ;  /* 0x00000027001f7c82 */ /* 0x000fe40008000000 */
[----:B------:R-:W-:Y:S04]  /*4d20*/  @UP4 USHF.R.U32.HI UR4, URZ, UR7, UR31 ;  /* 0x00000007ff044299 */ /* 0x000fe8000801161f */
[----:B------:R-:W-:Y:S04]  /*4d30*/  UIMAD UR4, UR37, UR4, URZ ;  /* 0x00000004250472a4 */ /* 0x000fe8000f8e02ff */
[----:B------:R-:W-:Y:S04]  /*4d40*/  UISETP.GE.AND UP0, UPT, UR8, UR4, UPT ;  /* 0x000000040800728c */ /* 0x000fe8000bf06270 */
[----:B------:R-:W-:Y:S02]  /*4d50*/  UISETP.GE.OR UP0, UPT, UR5, UR10, UP0 ;  /* 0x0000000a0500728c */ /* 0x000fe40008706670 */
[----:B------:R-:W-:Y:S09]  /*4d60*/  UIMAD.WIDE.U32 UR10, UR5, UR6, URZ ;  /* 0x00000006050a72a5 */ /* 0x000ff2000f8e00ff */
[----:B------:R-:W-:Y:S04]  /*4d70*/  @!UP0 USHF.R.U32.HI UR4, URZ, UR7, UR11 ;  /* 0x00000007ff048299 */ /* 0x000fe8000801160b */
[----:B------:R-:W-:Y:S04]  /*4d80*/  @!UP0 USEL UR4, UR5, UR4, !UP4 ;  /* 0x0000000405048287 */ /* 0x000fe8000e000000 */
[----:B------:R-:W-:Y:S02]  /*4d90*/  @!UP0 UIMAD UR12, UR9, UR16, UR4 ;  /* 0x00000010090c82a4 */ /* 0x000fe4000f8e0204 */
[----:B------:R-:W-:Y:S02]  /*4da0*/  @!UP0 UIADD3 UR16, UPT, UPT, UR17, -UR4, URZ ;  /* 0x8000000411108290 */ /* 0x000fe4000fffe0ff */
[----:B------:R-:W-:Y:S02]  /*4db0*/  UIADD3 UR9, UPT, UPT, -UR5, URZ, URZ ;  /* 0x000000ff05097290 */ /* 0x000fe4000fffe1ff */
[----:B------:R-:W-:Y:S02]  /*4dc0*/  UIADD3 UR4, UPT, UPT, -UR8, URZ, URZ ;  /* 0x000000ff08047290 */ /* 0x000fe4000fffe1ff */
[----:B------:R-:W-:Y:S02]  /*4dd0*/  @!UP0 UIMAD UR8, UR16, UR37, UR5 ;  /* 0x00000025100882a4 */ /* 0x000fe4000f8e0205 */
[----:B------:R-:W-:Y:S02]  /*4de0*/  UIMAD UR15, UR13, UR9, UR15 ;  /* 0x000000090d0f72a4 */ /* 0x000fe4000f8e020f */
[----:B------:R-:W-:Y:S01]  /*4df0*/  UIMAD UR14, UR22, UR4, UR14 ;  /* 0x00000004160e72a4 */ /* 0x000fe2000f8e020e */
[----:B------:R-:W-:Y:S02]  /*4e00*/  @!UP0 UMOV UR5, UR12 ;  /* 0x0000000c00058c82 */ /* 0x000fe40008000000 */
[----:B------:R-:W-:Y:S02]  /*4e10*/  UIMAD UR15, UR5, UR13, UR15 ;  /* 0x0000000d050f72a4 */ /* 0x000fe4000f8e020f */
[----:B------:R-:W-:Y:S11]  /*4e20*/  UIMAD UR14, UR8, UR22, UR14 ;  /* 0x00000016080e72a4 */ /* 0x000ff6000f8e020e */
[----:B------:R-:W-:Y:S01]  /*4e30*/  @!UPT UIADD3 URZ, UPT, UPT, URZ, URZ, URZ ;  /* 0x000000fffffff290 */ /* 0x000fe2000fffe0ff */
.L_x_94:
[----:B------:R-:W3:Y:S01]  /*4e40*/  @!UP2 LDCU.128 UR8, c[0x0][0xb10] ;  /* 0x00016200ff08a7ac */ /* 0x000ee20008000c00 */
[C---:B------:R-:W-:Y:S02]  /*4e50*/  ISETP.NE.U32.AND P1, PT, R4.reuse, RZ, PT ;  /* 0x000000ff0400720c */ /* 0x040fe40003f25070 */
[----:B------:R-:W-:Y:S02]  /*4e60*/  ISETP.NE.U32.AND P0, PT, R4, RZ, PT ;  /* 0x000000ff0400720c */ /* 0x000fe40003f05070 */
[C---:B------:R-:W-:Y:S02]  /*4e70*/  ISETP.NE.AND.EX P1, PT, R5.reuse, RZ, PT, P1 ;  /* 0x000000ff0500720c */ /* 0x040fe40003f25310 */
[----:B------:R-:W-:Y:S01]  /*4e80*/  ISETP.NE.AND.EX P0, PT, R5, RZ, PT, P0 ;  /* 0x000000ff0500720c */ /* 0x000fe20003f05300 */
[----:B------:R-:W4:Y:S01]  /*4e90*/  @!UP2 LDCU UR5, c[0x0][0xb0c] ;  /* 0x00016180ff05a7ac */ /* 0x000f220008000800 */
[----:B------:R-:W-:Y:S01]  /*4ea0*/  SHF.L.U32 R6, R15, 0x1f, RZ ;  /* 0x0000001f0f067819 */ /* 0x000fe200000006ff */
[----:B---3--:R-:W-:Y:S04]  /*4eb0*/  UIMAD.WIDE.U32 UR16, UR15, UR8, URZ ;  /* 0x000000080f1072a5 */ /* 0x008fe8000f8e00ff */
[----:B------:R-:W-:Y:S02]  /*4ec0*/  @!UP2 USHF.R.U32.HI UR4, URZ, UR9, UR17 ;  /* 0x00000009ff04a299 */ /* 0x000fe40008011611 */
[----:B------:R-:W-:Y:S02]  /*4ed0*/  UIMAD.WIDE.U32 UR16, UR14, UR11, URZ ;  /* 0x0000000b0e1072a5 */ /* 0x000fe4000f8e00ff */
[----:B----4-:R-:W-:Y:S04]  /*4ee0*/  @!UP2 UISETP.NE.AND UP0, UPT, UR5, 0x1, UPT ;  /* 0x000000010500a88c */ /* 0x010fe8000bf05270 */
[----:B------:R-:W-:Y:S02]  /*4ef0*/  @!UP2 USEL UR8, UR15, UR4, !UP0 ;  /* 0x000000040f08a287 */ /* 0x000fe4000c000000 */
[----:B------:R-:W-:Y:S01]  /*4f00*/  @!UP2 UISETP.NE.AND UP0, UPT, UR10, 0x1, UPT ;  /* 0x000000010a00a88c */ /* 0x000fe2000bf05270 */
[----:B------:R-:W3:Y:S02]  /*4f10*/  @!UP2 LDCU UR4, c[0x0][0xb20] ;  /* 0x00016400ff04a7ac */ /* 0x000ee40008000800 */
[----:B---3--:R-:W-:Y:S04]  /*4f20*/  @!UP2 USHF.R.U32.HI UR4, URZ, UR4, UR17 ;  /* 0x00000004ff04a299 */ /* 0x008fe80008011611 */
[----:B------:R-:W-:Y:S04]  /*4f30*/  @!UP2 USEL UR9, UR14, UR4, !UP0 ;  /* 0x000000040e09a287 */ /* 0x000fe8000c000000 */
[----:B------:R-:W-:Y:S02]  /*4f40*/  @!UP2 UIADD3 UR4, UPT, UPT, -UR8, UR9, URZ ;  /* 0x000000090804a290 */ /* 0x000fe4000fffe1ff */
[----:B------:R-:W-:Y:S02]  /*4f50*/  @!UP2 UIADD3 UR8, UPT, UPT, UR8, -UR9, URZ ;  /* 0x800000090808a290 */ /* 0x000fe4000fffe0ff */
[----:B------:R-:W-:Y:S02]  /*4f60*/  @!UP2 UIMAD UR15, UR4, UR5, UR15 ;  /* 0x00000005040fa2a4 */ /* 0x000fe4000f8e020f */
[----:B------:R-:W-:Y:S01]  /*4f70*/  @!UP2 UIMAD UR14, UR8, UR10, UR14 ;  /* 0x0000000a080ea2a4 */ /* 0x000fe2000f8e020e */
[----:B------:R-:W-:Y:S11]  /*4f80*/  BRA.U UP3, `(.L_x_95) ;  /* 0x0000000103107547 */ /* 0x000ff6000b800000 */
[----:B------:R-:W-:Y:S04]  /*4f90*/  MOV R7, UR26 ;  /* 0x0000001a00077c02 */ /* 0x000fe80008000f00 */
[----:B------:R-:W-:Y:S04]  /*4fa0*/  SHF.L.U32 R7, R7, 0x1f, RZ ;  /* 0x0000001f07077819 */ /* 0x000fe800000006ff */
[----:B------:R-:W3:Y:S02]  /*4fb0*/  SYNCS.PHASECHK.TRANS64.TRYWAIT P2, [UR19+0xb8], R7 ;  /* 0x0000b807ff0075a7 */ /* 0x000ee40008041113 */
[----:B---3--:R-:W-:Y:S05]  /*4fc0*/  @!P2 BRA `(.L_x_96) ;  /* 0x0000003000f0a947 */ /* 0x008fea0003800000 */
.L_x_95:
[----:B------:R-:W-:Y:S05]  /*4fd0*/  @!P1 BRA `(.L_x_97) ;  /* 0x00000000002c9947 */ /* 0x000fea0003800000 */
[----:B------:R-:W-:Y:S01]  /*4fe0*/  ISETP.NE.U32.AND P1, PT, R2, RZ, PT ;  /* 0x000000ff0200720c */ /* 0x000fe20003f25070 */
[----:B------:R-:W-:Y:S03]  /*4ff0*/  IMAD.MOV.U32 R141, RZ, RZ, 0x1 ;  /* 0x00000001ff8d7424 */ /* 0x000fe600078e00ff */
[----:B------:R-:W-:Y:S11]  /*5000*/  ISETP.NE.AND.EX P1, PT, R3, RZ, PT, P1 ;  /* 0x000000ff0300720c */ /* 0x000ff60003f25310 */
[----:B------:R-:W-:Y:S02]  /*5010*/  @!UPT UIADD3 URZ, UPT, UPT, URZ, URZ, URZ ;  /* 0x000000fffffff290 */ /* 0x000fe4000fffe0ff */
[----:B------:R-:W3:Y:S01]  /*5020*/  @P1 LDC.64 R8, c[0x0][0x888] ;  /* 0x00022200ff081b82 */ /* 0x000ee20000000a00 */
[----:B-1----:R-:W-:Y:S04]  /*5030*/  @P1 IMAD R0, R4, UR36, RZ ;  /* 0x0000002404001c24 */ /* 0x002fe8000f8e02ff */
[----:B---3--:R-:W-:Y:S04]  /*5040*/  @P1 IMAD.WIDE R8, R0, 0x4, R8 ;  /* 0x0000000400081825 */ /* 0x008fe800078e0208 */
[----:B------:R-:W-:Y:S01]  /*5050*/  HFMA2 R0, -RZ, RZ, 0, 5.9604644775390625e-08 ;  /* 0x00000001ff007431 */ /* 0x000fe200000001ff */
[----:B-----5:R3:W5:Y:S04]  /*5060*/  @P1 LDG.E R71, desc[UR52][R8.64] ;  /* 0x0000003408471981 */ /* 0x020768000c1e1900 */
[----:B------:R-:W-:Y:S01]  /*5070*/  @!P1 PRMT R141, R0, 0x7610, R141 ;  /* 0x00007610008d9816 */ /* 0x000fe2000000008d */
[----:B---3--:R-:W4:Y:S06]  /*5080*/  @!P1 LDC R71, c[0x0][0x880] ;  /* 0x00022000ff479b82 */ /* 0x008f2c0000000800 */
.L_x_97:
[----:B----45:R-:W-:Y:S01]  /*5090*/  @!P0 FSETP.EQ.AND P1, PT, R71, RZ, PT ;  /* 0x000000ff4700820b */ /* 0x030fe20003f22000 */
[----:B------:R-:W-:Y:S01]  /*50a0*/  @!UPT UIADD3 URZ, UPT, UPT, URZ, URZ, URZ ;  /* 0x000000fffffff290 */ /* 0x000fe2000fffe0ff */
[----:B------:R-:W-:Y:S11]  /*50b0*/  @!P0 BRA `(.L_x_98) ;  /* 0x0000000000188947 */ /* 0x000ff60003800000 */
[----:B------:R-:W-:Y:S02]  /*50c0*/  LOP3.LUT P0, RZ, R141, 0xff, RZ, 0xc0, !PT ;  /* 0x000000ff8dff7812 */ /* 0x000fe4000780c0ff */
[----:B------:R-:W-:Y:S04]  /*50d0*/  ISETP.NE.U32.AND P1, PT, R2, RZ, PT ;  /* 0x000000ff0200720c */ /* 0x000fe80003f25070 */
[----:B------:R-:W-:Y:S04]  /*50e0*/  ISETP.NE.AND.EX P1, PT, R3, RZ, PT, P1 ;  /* 0x000000ff0300720c */ /* 0x000fe80003f25310 */
[----:B------:R-:W-:Y:S03]  /*50f0*/  PLOP3.LUT P1, PT, P1, PT, PT, 0x8, 0x80 ;  /* 0x000000000080781c */ /* 0x000fe60000f2e170 */
[----:B------:R-:W-:Y:S11]  /*5100*/  @P0 FSETP.EQ.AND P1, PT, R71, RZ, PT ;  /* 0x000000ff4700020b */ /* 0x000ff60003f22000 */
[----:B------:R-:W-:Y:S02]  /*5110*/  @!UPT UIADD3 URZ, UPT, UPT, URZ, URZ, URZ ;  /* 0x000000fffffff290 */ /* 0x000fe4000fffe0ff */
.L_x_98:
[----:B------:R-:W3:Y:S01]  /*5120*/  SYNCS.PHASECHK.TRANS64.TRYWAIT P0, [UR19+0xa8], R6 ;  /* 0x0000a806ff0075a7 */ /* 0x000ee20008001113 */
[----:B------:R-:W-:Y:S02]  /*5130*/  ELECT P2, URZ, PT ;  /* 0x0000000000ff782f */ /* 0x000fe40003840000 */
[----:B------:R-:W-:Y:S01]  /*5140*/  IADD3 R14, PT, PT, R14, 0x1, RZ ;  /* 0x000000010e0e7810 */ /* 0x000fe20007ffe0ff */
[----:B---3--:R-:W-:Y:S10]  /*5150*/  @!P0 BRA `(.L_x_99) ;  /* 0x0000003000a48947 */ /* 0x008ff40003800000 */
.L_x_165:
[----:B------:R-:W-:Y:S01]  /*5160*/  PLOP3.LUT P1, PT, P1, P2, PT, 0xf2, 0x2f ;  /* 0x00000000002f781c */ /* 0x000fe20000f25e72 */
[----:B------:R-:W-:Y:S01]  /*5170*/  UMOV UR16, 0x0 ;  /* 0x0000000000107882 */ /* 0x000fe20000000000 */
[----:B------:R-:W-:Y:S01]  /*5180*/  UMOV UR17, 0x10000000 ;  /* 0x1000000000117882 */ /* 0x000fe20000000000 */
[----:B------:R-:W-:Y:S01]  /*5190*/  UMOV UR12, UR36 ;  /* 0x00000024000c7c82 */ /* 0x000fe20008000000 */
[----:B------:R-:W-:Y:S01]  /*51a0*/  LOP3.LUT R15, R15, 0x1, RZ, 0x3c, !PT ;  /* 0x000000010f0f7812 */ /* 0x000fe200078e3cff */
[----:B------:R-:W-:Y:S01]  /*51b0*/  UPLOP3.LUT UP3, UPT, UPT, UPT, UPT, 0x80, 0x8 ;  /* 0x000000000008789c */ /* 0x000fe20003f6f070 */
[----:B------:R-:W-:Y:S07]  /*51c0*/  UMOV UR36, UR29 ;  /* 0x0000001d00247c82 */ /* 0x000fee0008000000 */
[----:B-1----:R-:W-:Y:S01]  /*51d0*/  @!P1 IADD3 R6, P0, PT, R16, 0x580, RZ ;  /* 0x0000058010069810 */ /* 0x002fe20007f1e0ff */
[----:B------:R-:W-:Y:S03]  /*51e0*/  VOTEU.ALL UP0, P1 ;  /* 0x0000000000ff7886 */ /* 0x000fe60000800000 */
[----:B------:R-:W-:Y:S01]  /*51f0*/  @!P1 R2UR UR5, R6 ;  /* 0x00000000060592ca */ /* 0x000fe200000e0000 */
[----:B------:R-:W-:Y:S01]  /*5200*/  @!P1 IMAD.X R0, RZ, RZ, R17, P0 ;  /* 0x000000ffff009224 */ /* 0x000fe200000e0611 */
[----:B------:R-:W-:Y:S01]  /*5210*/  @!UP0 USHF.L.U32 UR10, UR51, 0x6, URZ ;  /* 0x00000006330a8899 */ /* 0x000fe200080006ff */
[----:B------:R-:W-:Y:S01]  /*5220*/  ISETP.NE.AND P0, PT, R14, 0x2, PT ;  /* 0x000000020e00780c */ /* 0x000fe20003f05270 */
[----:B------:R-:W-:Y:S02]  /*5230*/  @!UP0 USHF.L.U32 UR11, UR50, 0x7, URZ ;  /* 0x00000007320b8899 */ /* 0x000fe400080006ff */
[----:B------:R-:W-:Y:S01]  /*5240*/  @!P1 R2UR UR4, R0 ;  /* 0x00000000000492ca */ /* 0x000fe200000e0000 */
[----:B------:R-:W-:Y:S01]  /*5250*/  @!UP0 UIADD3 UR8, UPT, UPT, UR19, 0x200, URZ ;  /* 0x0000020013088890 */ /* 0x000fe2000fffe0ff */
[----:B------:R-:W-:Y:S01]  /*5260*/  SEL R0, RZ, 0x1, P0 ;  /* 0x00000001ff007807 */ /* 0x000fe20000000000 */
[----:B------:R-:W-:Y:S01]  /*5270*/  @!UP0 UIADD3 UR9, UPT, UPT, UR19, 0xa0, URZ ;  /* 0x000000a013098890 */ /* 0x000fe2000fffe0ff */
[----:B------:R-:W-:Y:S01]  /*5280*/  SEL R14, R14, RZ, P0 ;  /* 0x000000ff0e0e7207 */ /* 0x000fe20000000000 */
[----:B------:R-:W-:Y:S01]  /*5290*/  VOTEU.ALL UP0, P1 ;  /* 0x0000000000ff7886 */ /* 0x000fe20000800000 */
[----:B------:R-:W-:Y:S01]  /*52a0*/  LOP3.LUT R13, R13, R0, RZ, 0x3c, !PT ;  /* 0x000000000d0d7212 */ /* 0x000fe200078e3cff */
[----:B------:R-:W-:Y:S01]  /*52b0*/  IMAD.U32 R6, RZ, RZ, UR5 ;  /* 0x00000005ff067e24 */ /* 0x000fe2000f8e00ff */
[----:B------:R-:W-:Y:S02]  /*52c0*/  UIADD3 UR51, UPT, UPT, UR14, UR48, URZ ;  /* 0x000000300e337290 */ /* 0x000fe4000fffe0ff */
[----:B------:R-:W-:Y:S03]  /*52d0*/  UIADD3 UR50, UPT, UPT, UR15, UR49, URZ ;  /* 0x000000310f327290 */ /* 0x000fe6000fffe0ff */
[----:B------:R-:W-:Y:S01]  /*52e0*/  IMAD.U32 R7, RZ, RZ, UR4 ;  /* 0x00000004ff077e24 */ /* 0x000fe2000f8e00ff */
[----:B------:R-:W-:Y:S04]  /*52f0*/  @!P1 R2UR UR4, R6 ;  /* 0x00000000060492ca */ /* 0x000fe800000e0000 */
[----:B------:R-:W-:Y:S11]  /*5300*/  @!P1 R2UR UR5, R7 ;  /* 0x00000000070592ca */ /* 0x000ff600000e0000 */
[----:B------:R-:W-:Y:S02]  /*5310*/  @!UPT UIADD3 URZ, UPT, UPT, URZ, URZ, URZ ;  /* 0x000000fffffff290 */ /* 0x000fe4000fffe0ff */
[----:B------:R3:W-:Y:S01]  /*5320*/  @!UP0 UTMALDG.3D [UR8], [UR4], desc[UR16] ;  /* 0x00001008040085b4 */ /* 0x0007e20008011000 */
[----:B------:R3:W-:Y:S01]  /*5330*/  @!P1 SYNCS.ARRIVE.TRANS64.RED.A0TR RZ, [UR19+0xa0], R12 ;  /* 0x0000a00cffff99a7 */ /* 0x0007e20008300413 */
[----:B------:R-:W-:Y:S01]  /*5340*/  SYNCS.ARRIVE.TRANS64.RED.A1T0 RZ, [UR54], RZ ;  /* 0x000000ffffff79a7 */ /* 0x000fe20008100436 */
[----:B------:R-:W-:Y:S05]  /*5350*/  BRA.U UP1, `(.L_x_100) ;  /* 0xfffffff501a87547 */ /* 0x000fea000b83ffff */
[----:B------:R-:W-:Y:S07]  /*5360*/  MOV R0, UR19 ;  /* 0x0000001300007c02 */ /* 0x000fee0008000f00 */
.L_x_101:
[----:B-1----:R-:W-:-:S04]  /*5370*/  SHF.L.U32 R2, R15, 0x1f, RZ ;  /* 0x0000001f0f027819 */ /* 0x002fc800000006ff */
[----:B------:R1:W4:Y:S03]  /*5380*/  SYNCS.PHASECHK.TRANS64.TRYWAIT P0, [R0+URZ+0xa8], R2 ;  /* 0x0000a802000075a7 */ /* 0x00032600080011ff */
[----:B----4-:R-:W-:Y:S05]  /*5390*/  @!P0 NANOSLEEP.SYNCS 0x989680 ;  /* 0x009896800000895d */ /* 0x010fea0003900000 */
[----:B------:R-:W4:Y:S02]  /*53a0*/  @!P0 SYNCS.PHASECHK.TRANS64 P0, [R0+URZ+0xa8], R2 ;  /* 0x0000a802000085a7 */ /* 0x000f2400080010ff */
[----:B--234-:R-:W-:Y:S05]  /*53b0*/  @P0 EXIT ;  /* 0x000000000000094d */ /* 0x01cfea0003800000 */
[----:B------:R-:W-:Y:S05]  /*53c0*/  BRA `(.L_x_101) ;  /* 0xfffffffc00e87947 */ /* 0x000fea000383ffff */
.L_x_92:
[----:B------:R-:W-:-:S06]  /*53d0*/  UISETP.GE.AND UP0, UPT, UR11, 0x4, UPT ;  /* 0x000000040b00788c */ /* 0x000fcc000bf06270 */
[----:B------:R-:W-:-:S13]  /*53e0*/  PLOP3.LUT P0, PT, PT, PT, UP0, 0x80, 0x8 ;  /* 0x000000000008781c */ /* 0x000fda0003f0f008 */
[----:B-1----:R-:W-:Y:S05]  /*53f0*/  @!P0 EXIT ;  /* 0x000000000000894d */ /* 0x002fea0003800000 */
[----:B------:R-:W-:Y:S01]  /*5400*/  BAR.SYNC.DEFER_BLOCKING 0x6, 0xa0 ;  /* 0x0182800000007b1d */ /* 0x000fe20000010000 */
[C---:B------:R-:W-:Y:S01]  /*5410*/  IMAD.SHL.U32 R2, R131.reuse, 0x40, RZ ;  /* 0x0000004083027824 */ /* 0x040fe200078e00ff */
[----:B------:R-:W-:Y:S01]  /*5420*/  CS2R R146, SRZ ;  /* 0x0000000000927805 */ /* 0x000fe2000001ff00 */
[C---:B------:R-:W-:Y:S01]  /*5430*/  IMAD.SHL.U32 R140, R131.reuse, 0x8, RZ ;  /* 0x00000008838c7824 */ /* 0x040fe200078e00ff */
[----:B------:R-:W-:Y:S01]  /*5440*/  CS2R R144, SRZ ;  /* 0x0000000000907805 */ /* 0x000fe2000001ff00 */
[C---:B------:R-:W-:Y:S01]  /*5450*/  IMAD.SHL.U32 R148, R131.reuse, 0x10, RZ ;  /* 0x0000001083947824 */ /* 0x040fe200078e00ff */
[----:B------:R-:W-:Y:S01]  /*5460*/  UMOV UR57, 0x400 ;  /* 0x0000040000397882 */ /* 0x000fe20000000000 */
[----:B------:R-:W-:Y:S01]  /*5470*/  LOP3.LUT R3, R2, 0x180, RZ, 0xc0, !PT ;  /* 0x0000018002037812 */ /* 0x000fe200078ec0ff */
[----:B------:R-:W-:Y:S01]  /*5480*/  ULEA UR57, UR54, UR57, 0x18 ;  /* 0x0000003936397291 */ /* 0x000fe2000f8ec0ff */
[----:B------:R-:W1:Y:S01]  /*5490*/  LDC.64 R132, c[0x0][0x888] ;  /* 0x00022200ff847b82 */ /* 0x000e620000000a00 */
[----:B------:R-:W-:Y:S01]  /*54a0*/  IMAD.U32 R69, R131, 0x10000, RZ ;  /* 0x0001000083457824 */ /* 0x000fe200078e00ff */
[----:B------:R-:W-:Y:S01]  /*54b0*/  LOP3.LUT R140, R3, 0x30, R140, 0xf8, !PT ;  /* 0x00000030038c7812 */ /* 0x000fe200078ef88c */
[----:B------:R-:W-:Y:S01]  /*54c0*/  UIADD3 UR4, UPT, UPT, UR57, 0x2200, URZ ;  /* 0x0000220039047890 */ /* 0x000fe2000fffe0ff */
[----:B------:R-:W-:Y:S01]  /*54d0*/  LOP3.LUT R150, R148, 0x20, RZ, 0xc0, !PT ;  /* 0x0000002094967812 */ /* 0x000fe200078ec0ff */
[----:B------:R-:W-:Y:S01]  /*54e0*/  IMAD.MOV.U32 R68, RZ, RZ, RZ ;  /* 0x000000ffff447224 */ /* 0x000fe200078e00ff */
[----:B------:R-:W-:Y:S01]  /*54f0*/  LOP3.LUT R140, R140, 0x1e40, R2, 0xf8, !PT ;  /* 0x00001e408c8c7812 */ /* 0x000fe200078ef802 */
[----:B------:R-:W2:Y:S01]  /*5500*/  LDCU UR59, c[0x0][0x370] ;  /* 0x00006e00ff3b77ac */ /* 0x000ea20008000800 */
[----:B------:R-:W3:Y:S01]  /*5510*/  LDC.64 R138, c[0x0][0x890] ;  /* 0x00022400ff8a7b82 */ /* 0x000ee20000000a00 */
[----:B------:R-:W-:Y:S01]  /*5520*/  LOP3.LUT R69, R69, 0x600000, RZ, 0xc0, !PT ;  /* 0x0060000045457812 */ /* 0x000fe200078ec0ff */
[----:B------:R-:W-:Y:S01]  /*5530*/  IMAD.U32 R151, RZ, RZ, UR4 ;  /* 0x00000004ff977e24 */ /* 0x000fe2000f8e00ff */
[----:B------:R-:W-:Y:S01]  /*5540*/  LOP3.LUT R148, R148, 0x40, RZ, 0xc0, !PT ;  /* 0x0000004094947812 */ /* 0x000fe200078ec0ff */
[----:B------:R-:W-:Y:S01]  /*5550*/  VIADD R149, R140, UR57 ;  /* 0x000000398c957c36 */ /* 0x000fe20008000000 */
[----:B------:R-:W4:Y:S01]  /*5560*/  LDCU.64 UR62, c[0x0][0x348] ;  /* 0x00006900ff3e77ac */ /* 0x000f220008000a00 */
[----:B------:R-:W2:Y:S02]  /*5570*/  LDS R0, [UR57+0x170] ;  /* 0x00017039ff007984 */ /* 0x000ea40008000800 */
[----:B------:R-:W1:Y:S01]  /*5580*/  LDC.64 R136, c[0x0][0x8b0] ;  /* 0x00022c00ff887b82 */ /* 0x000e620000000a00 */
[--C-:B------:R-:W-:Y:S01]  /*5590*/  IADD3 R150, PT, PT, -R150, 0x200, R149.reuse ;  /* 0x0000020096967810 */ /* 0x100fe20007ffe195 */
[----:B------:R-:W1:Y:S01]  /*55a0*/  LDCU UR41, c[0x0][0xb0c] ;  /* 0x00016180ff2977ac */ /* 0x000e620008000800 */
[----:B------:R-:W-:-:S03]  /*55b0*/  IADD3 R149, PT, PT, -R148, 0x200, R149 ;  /* 0x0000020094957810 */ /* 0x000fc60007ffe195 */
[----:B------:R-:W-:Y:S01]  /*55c0*/  IMAD.IADD R148, R150, 0x1, -R148 ;  /* 0x0000000196947824 */ /* 0x000fe200078e0a94 */
[----:B------:R-:W1:Y:S01]  /*55d0*/  LDCU UR55, c[0x0][0xb20] ;  /* 0x00016400ff3777ac */ /* 0x000e620008000800 */
[----:B------:R-:W1:Y:S01]  /*55e0*/  LDC.64 R134, c[0x0][0x8a8] ;  /* 0x00022a00ff867b82 */ /* 0x000e620000000a00 */
[----:B------:R-:W1:Y:S01]  /*55f0*/  LDCU UR40, c[0x0][0xb30] ;  /* 0x00016600ff2877ac */ /* 0x000e620008000800 */
[----:B------:R-:W1:Y:S01]  /*5600*/  LDCU.64 UR38, c[0x0][0xb28] ;  /* 0x00016500ff2677ac */ /* 0x000e620008000a00 */
[----:B------:R-:W1:Y:S01]  /*5610*/  LDCU.128 UR44, c[0x0][0xb10] ;  /* 0x00016200ff2c77ac */ /* 0x000e620008000c00 */
[----:B------:R-:W1:Y:S01]  /*5620*/  LDCU UR58, c[0x0][0x374] ;  /* 0x00006e80ff3a77ac */ /* 0x000e620008000800 */
[----:B------:R-:W-:Y:S01]  /*5630*/  UIADD3 UR56, UPT, UPT, UR57, 0x200, URZ ;  /* 0x0000020039387890 */ /* 0x000fe2000fffe0ff */
[----:B--2-4-:R-:W-:-:S11]  /*5640*/  IMAD.IADD R69, R0, 0x1, R69 ;  /* 0x0000000100457824 */ /* 0x014fd600078e0245 */
.L_x_119:
[----:B------:R-:W-:Y:S02]  /*5650*/  LEA R3, R144, UR57, 0x3 ;  /* 0x0000003990037c11 */ /* 0x000fe4000f8e18ff */
[----:B------:R-:W-:Y:S02]  /*5660*/  SHF.L.U32 R0, R146, 0x1f, RZ ;  /* 0x0000001f92007819 */ /* 0x000fe400000006ff */
[----:B------:R-:W-:Y:S02]  /*5670*/  LEA R4, R144, UR57, 0x4 ;  /* 0x0000003990047c11 */ /* 0x000fe4000f8e20ff */
[----:B--2---:R-:W2:Y:S02]  /*5680*/  SYNCS.PHASECHK.TRANS64.TRYWAIT P0, [R3+URZ+0xc0], R0 ;  /* 0x0000c000030075a7 */ /* 0x004ea400080011ff */
[----:B-12---:R-:W-:Y:S05]  /*5690*/  @!P0 BRA `(.L_x_102) ;  /* 0x0000002c006c8947 */ /* 0x006fea0003800000 */
.L_x_166:
        /* <DEDUP_REMOVED lines=11> */
[----:B------:R-:W-:Y:S01]  /*5750*/  PLOP3.LUT P0, PT, PT, PT, UP1, 0x80, 0x8 ;  /* 0x000000000008781c */ /* 0x000fe20003f0f018 */
[----:B------:R-:W-:Y:S11]  /*5760*/  UP2UR UR61, UPR, URZ, 0x2 ;  /* 0x00000002ff3d7883 */ /* 0x000ff60008000000 */
[----:B------:R-:W-:Y:S01]  /*5770*/  @!UPT UIADD3 URZ, UPT, UPT, URZ, URZ, URZ ;  /* 0x000000fffffff290 */ /* 0x000fe2000fffe0ff */
[----:B--2---:R-:W-:Y:S02]  /*5780*/  @P0 SHF.R.U32.HI R0, RZ, 0x10, R5 ;  /* 0x00000010ff000819 */ /* 0x004fe40000011605 */
        /* <DEDUP_REMOVED lines=13> */
[----:B------:R-:W-:Y:S02]  /*5860*/  UISETP.NE.AND UP0, UPT, UR46, 0x1, UPT ;  /* 0x000000012e00788c */ /* 0x000fe4000bf05270 */
[----:B------:R-:W-:Y:S02]  /*5870*/  USHF.R.U32.HI UR15, URZ, UR55, UR15 ;  /* 0x00000037ff0f7299 */ /* 0x000fe4000801160f */
[----:B------:R-:W-:Y:S02]  /*5880*/  UIMAD.WIDE.U32 UR18, UR59, UR44, URZ ;  /* 0x0000002c3b1272a5 */ /* 0x000fe4000f8e00ff */
[----:B------:R-:W-:Y:S02]  /*5890*/  UIMAD.WIDE.U32 UR20, UR42, UR47, URZ ;  /* 0x0000002f2a1472a5 */ /* 0x000fe4000f8e00ff */
[----:B------:R-:W-:Y:S02]  /*58a0*/  USEL UR4, UR58, UR15, !UP0 ;  /* 0x0000000f3a047287 */ /* 0x000fe4000c000000 */
[----:B------:R-:W-:Y:S02]  /*58b0*/  UISETP.NE.AND UP2, UPT, UR37, 0x1, UPT ;  /* 0x000000012500788c */ /* 0x000fe4000bf45270 */
[----:B------:R-:W-:Y:S02]  /*58c0*/  USHF.R.U32.HI UR14, URZ, UR45, UR19 ;  /* 0x0000002dff0e7299 */ /* 0x000fe40008011613 */
[----:B------:R-:W-:Y:S02]  /*58d0*/  USHF.R.U32.HI UR15, URZ, UR55, UR21 ;  /* 0x00000037ff0f7299 */ /* 0x000fe40008011615 */
[----:B------:R-:W-:Y:S02]  /*58e0*/  UIMAD.WIDE.U32 UR18, UR4, UR38, URZ ;  /* 0x00000026041272a5 */ /* 0x000fe4000f8e00ff */
[----:B------:R-:W-:Y:S02]  /*58f0*/  UISETP.NE.AND UP1, UPT, UR41, 0x1, UPT ;  /* 0x000000012900788c */ /* 0x000fe4000bf25270 */
[----:B------:R-:W-:Y:S02]  /*5900*/  UIMAD.WIDE.U32 UR16, UR43, UR44, URZ ;  /* 0x0000002c2b1072a5 */ /* 0x000fe4000f8e00ff */
[----:B------:R-:W-:Y:S02]  /*5910*/  USEL UR8, UR42, UR15, !UP0 ;  /* 0x0000000f2a087287 */ /* 0x000fe4000c000000 */
[----:B------:R-:W-:Y:S02]  /*5920*/  USEL UR9, UR59, UR14, !UP1 ;  /* 0x0000000e3b097287 */ /* 0x000fe4000c800000 */
[----:B------:R-:W-:Y:S02]  /*5930*/  USHF.R.U32.HI UR14, URZ, UR45, UR17 ;  /* 0x0000002dff0e7299 */ /* 0x000fe40008011611 */
[----:B------:R-:W-:Y:S02]  /*5940*/  UIMAD.WIDE.U32 UR16, UR9, UR38, URZ ;  /* 0x00000026091072a5 */ /* 0x000fe4000f8e00ff */
[----:B------:R-:W-:Y:S02]  /*5950*/  USEL UR5, UR43, UR14, !UP1 ;  /* 0x0000000e2b057287 */ /* 0x000fe4000c800000 */
[----:B------:R-:W-:Y:S02]  /*5960*/  @UP2 USHF.R.U32.HI UR9, URZ, UR39, UR17 ;  /* 0x00000027ff092299 */ /* 0x000fe40008011611 */
[----:B------:R-:W-:Y:S02]  /*5970*/  UIMAD.WIDE.U32 UR12, UR8, UR38, URZ ;  /* 0x00000026080c72a5 */ /* 0x000fe4000f8e00ff */
[----:B------:R-:W-:Y:S02]  /*5980*/  UIMAD UR6, UR37, UR9, URZ ;  /* 0x00000009250672a4 */ /* 0x000fe4000f8e02ff */
[----:B------:R-:W-:Y:S01]  /*5990*/  USHF.R.U32.HI UR11, URZ, UR39, UR13 ;  /* 0x00000027ff0b7299 */ /* 0x000fe2000801160d */
[----:B------:R-:W-:Y:S02]  /*59a0*/  UMOV UR15, UR19 ;  /* 0x00000013000f7c82 */ /* 0x000fe40008000000 */
[----:B------:R-:W-:Y:S02]  /*59b0*/  @UP2 USHF.R.U32.HI UR4, URZ, UR39, UR15 ;  /* 0x00000027ff042299 */ /* 0x000fe4000801160f */
[----:B------:R-:W-:Y:S02]  /*59c0*/  USEL UR12, UR8, UR11, !UP2 ;  /* 0x0000000b080c7287 */ /* 0x000fe4000d000000 */
[----:B------:R-:W-:Y:S02]  /*59d0*/  UIMAD UR4, UR37, UR4, URZ ;  /* 0x00000004250472a4 */ /* 0x000fe4000f8e02ff */
[----:B------:R-:W-:Y:S02]  /*59e0*/  UIADD3 UR11, UPT, UPT, -UR12, URZ, URZ ;  /* 0x000000ff0c0b7290 */ /* 0x000fe4000fffe1ff */
[----:B------:R-:W-:Y:S02]  /*59f0*/  UISETP.GE.AND UP0, UPT, UR8, UR4, UPT ;  /* 0x000000040800728c */ /* 0x000fe4000bf06270 */
[----:B------:R-:W-:Y:S02]  /*5a00*/  UIMAD UR11, UR37, UR11, UR8 ;  /* 0x0000000b250b72a4 */ /* 0x000fe4000f8e0208 */
[----:B------:R-:W-:Y:S02]  /*5a10*/  UISETP.GE.OR UP0, UPT, UR5, UR6, UP0 ;  /* 0x000000060500728c */ /* 0x000fe40008706670 */
[----:B------:R-:W-:Y:S02]  /*5a20*/  UIMAD.WIDE.U32 UR6, UR5, UR38, URZ ;  /* 0x00000026050672a5 */ /* 0x000fe4000f8e00ff */
[----:B------:R-:W-:Y:S04]  /*5a30*/  UIADD3 UR6, UPT, UPT, -UR8, URZ, URZ ;  /* 0x000000ff08067290 */ /* 0x000fe8000fffe1ff */
[----:B------:R-:W-:Y:S03]  /*5a40*/  UIMAD UR42, UR46, UR6, UR42 ;  /* 0x000000062e2a72a4 */ /* 0x000fe6000f8e022a */
[----:B------:R-:W-:Y:S02]  /*5a50*/  @!UP0 USHF.R.U32.HI UR4, URZ, UR39, UR7 ;  /* 0x00000027ff048299 */ /* 0x000fe40008011607 */
[----:B------:R-:W-:Y:S02]  /*5a60*/  UIADD3 UR7, UPT, UPT, -UR5, URZ, URZ ;  /* 0x000000ff05077290 */ /* 0x000fe4000fffe1ff */
[----:B------:R-:W-:Y:S02]  /*5a70*/  @!UP0 USEL UR4, UR5, UR4, !UP2 ;  /* 0x0000000405048287 */ /* 0x000fe4000d000000 */
[----:B------:R-:W-:Y:S02]  /*5a80*/  UIMAD UR43, UR41, UR7, UR43 ;  /* 0x00000007292b72a4 */ /* 0x000fe4000f8e022b */
[----:B------:R-:W-:Y:S02]  /*5a90*/  @!UP0 UIMAD UR10, UR9, UR11, UR4 ;  /* 0x0000000b090a82a4 */ /* 0x000fe4000f8e0204 */
[----:B------:R-:W-:Y:S04]  /*5aa0*/  @!UP0 UIADD3 UR11, UPT, UPT, UR12, -UR4, URZ ;  /* 0x800000040c0b8290 */ /* 0x000fe8000fffe0ff */
[----:B------:R-:W-:Y:S03]  /*5ab0*/  @!UP0 UIMAD UR8, UR11, UR37, UR5 ;  /* 0x000000250b0882a4 */ /* 0x000fe6000f8e0205 */
[----:B------:R-:W-:Y:S02]  /*5ac0*/  @!UP0 UMOV UR5, UR10 ;  /* 0x0000000a00058c82 */ /* 0x000fe40008000000 */
[----:B------:R-:W-:Y:S02]  /*5ad0*/  UIMAD UR43, UR5, UR41, UR43 ;  /* 0x00000029052b72a4 */ /* 0x000fe4000f8e022b */
[----:B------:R-:W-:Y:S11]  /*5ae0*/  UIMAD UR42, UR8, UR46, UR42 ;  /* 0x0000002e082a72a4 */ /* 0x000ff6000f8e022a */
[----:B------:R-:W-:Y:S01]  /*5af0*/  @!UPT UIADD3 URZ, UPT, UPT, URZ, URZ, URZ ;  /* 0x000000fffffff290 */ /* 0x000fe2000fffe0ff */
.L_x_103:
[----:B------:R-:W-:Y:S01]  /*5b00*/  UISETP.NE.AND UP0, UPT, UR40, 0x1, UPT ;  /* 0x000000012800788c */ /* 0x000fe2000bf05270 */
[----:B------:R-:W-:Y:S10]  /*5b10*/  IADD3 R144, PT, PT, R144, 0x1, RZ ;  /* 0x0000000190907810 */ /* 0x000ff40007ffe0ff */
[----:B------:R-:W2:Y:S01]  /*5b20*/  @!UP0 LDCU.128 UR8, c[0x0][0xb10] ;  /* 0x00016200ff0887ac */ /* 0x000ea20008000c00 */
[----:B------:R-:W4:Y:S01]  /*5b30*/  @!UP0 LDCU UR5, c[0x0][0xb0c] ;  /* 0x00016180ff0587ac */ /* 0x000f220008000800 */
[----:B------:R-:W3:Y:S01]  /*5b40*/  @!UP0 LDCU UR4, c[0x0][0xb20] ;  /* 0x00016400ff0487ac */ /* 0x000ee20008000800 */
[----:B--2---:R-:W-:Y:S02]  /*5b50*/  UIMAD.WIDE.U32 UR6, UR43, UR8, URZ ;  /* 0x000000082b0672a5 */ /* 0x004fe4000f8e00ff */
[----:B------:R-:W-:Y:S02]  /*5b60*/  UIMAD.WIDE.U32 UR12, UR42, UR11, URZ ;  /* 0x0000000b2a0c72a5 */ /* 0x000fe4000f8e00ff */
[----:B------:R-:W-:Y:S02]  /*5b70*/  @!UP0 UISETP.NE.AND UP1, UPT, UR10, 0x1, UPT ;  /* 0x000000010a00888c */ /* 0x000fe4000bf25270 */
[----:B------:R-:W-:Y:S02]  /*5b80*/  @!UP0 USHF.R.U32.HI UR7, URZ, UR9, UR7 ;  /* 0x00000009ff078299 */ /* 0x000fe40008011607 */
[----:B----4-:R-:W-:Y:S02]  /*5b90*/  @!UP0 UISETP.NE.AND UP2, UPT, UR5, 0x1, UPT ;  /* 0x000000010500888c */ /* 0x010fe4000bf45270 */
[----:B---3--:R-:W-:Y:S02]  /*5ba0*/  @!UP0 USHF.R.U32.HI UR4, URZ, UR4, UR13 ;  /* 0x00000004ff048299 */ /* 0x008fe4000801160d */
[----:B------:R-:W-:Y:S02]  /*5bb0*/  @!UP0 USEL UR7, UR43, UR7, !UP2 ;  /* 0x000000072b078287 */ /* 0x000fe4000d000000 */
[----:B------:R-:W-:Y:S04]  /*5bc0*/  @!UP0 USEL UR6, UR42, UR4, !UP1 ;  /* 0x000000042a068287 */ /* 0x000fe8000c800000 */
[----:B------:R-:W-:Y:S02]  /*5bd0*/  @!UP0 UIADD3 UR4, UPT, UPT, -UR7, UR6, URZ ;  /* 0x0000000607048290 */ /* 0x000fe4000fffe1ff */
[----:B------:R-:W-:Y:S02]  /*5be0*/  @!UP0 UIADD3 UR6, UPT, UPT, UR7, -UR6, URZ ;  /* 0x8000000607068290 */ /* 0x000fe4000fffe0ff */
[----:B------:R-:W-:Y:S02]  /*5bf0*/  @!UP0 UIMAD UR43, UR4, UR5, UR43 ;  /* 0x00000005042b82a4 */ /* 0x000fe4000f8e022b */
[----:B------:R-:W-:Y:S02]  /*5c00*/  @!UP0 UIMAD UR42, UR6, UR10, UR42 ;  /* 0x0000000a062a82a4 */ /* 0x000fe4000f8e022a */
[----:B------:R-:W-:Y:S09]  /*5c10*/  ULOP3.LUT UP0, URZ, UR56, 0x1b0, URZ, 0xc0, !UPT ;  /* 0x000001b038ff7892 */ /* 0x000ff2000f80c0ff */
[----:B------:R-:W-:Y:S05]  /*5c20*/  BRA.U !UP0, `(.L_x_104) ;  /* 0x0000000108407547 */ /* 0x000fea000b800000 */
[----:B------:R-:W2:Y:S01]  /*5c30*/  LDCU.64 UR8, c[0x4][0x80] ;  /* 0x01001000ff0877ac */ /* 0x000ea20008000a00 */
[----:B------:R-:W-:Y:S01]  /*5c40*/  MOV R3, 0x0 ;  /* 0x0000000000037802 */ /* 0x000fe20000000f00 */
[----:B------:R-:W-:Y:S02]  /*5c50*/  HFMA2 R12, -RZ, RZ, 0, 5.9604644775390625e-08 ;  /* 0x00000001ff0c7431 */ /* 0x000fe400000001ff */
[----:B------:R-:W-:Y:S02]  /*5c60*/  IMAD.MOV.U32 R8, RZ, RZ, 0x70 ;  /* 0x00000070ff087424 */ /* 0x000fe400078e00ff */
[----:B------:R-:W-:Y:S01]  /*5c70*/  IMAD.MOV.U32 R13, RZ, RZ, RZ ;  /* 0x000000ffff0d7224 */ /* 0x000fe200078e00ff */
[----:B------:R-:W3:Y:S01]  /*5c80*/  LDCU.64 UR6, c[0x4][0x88] ;  /* 0x01001100ff0677ac */ /* 0x000ee20008000a00 */
[----:B------:R-:W4:Y:S01]  /*5c90*/  LDC.64 R2, c[0x4][R3] ;  /* 0x0100000003027b82 */ /* 0x000f220000000a00 */
[----:B------:R-:W1:Y:S01]  /*5ca0*/  LDCU.64 UR4, c[0x4][0x8] ;  /* 0x01000100ff0477ac */ /* 0x000e620008000a00 */
[----:B--2---:R-:W-:Y:S01]  /*5cb0*/  MOV R5, UR9 ;  /* 0x0000000900057c02 */ /* 0x004fe20008000f00 */
[----:B------:R-:W-:Y:S01]  /*5cc0*/  IMAD.U32 R4, RZ, RZ, UR8 ;  /* 0x00000008ff047e24 */ /* 0x000fe2000f8e00ff */
[----:B---3--:R-:W-:Y:S01]  /*5cd0*/  MOV R7, UR7 ;  /* 0x0000000700077c02 */ /* 0x008fe20008000f00 */
[----:B------:R-:W-:Y:S01]  /*5ce0*/  IMAD.U32 R6, RZ, RZ, UR6 ;  /* 0x00000006ff067e24 */ /* 0x000fe2000f8e00ff */
[----:B-1----:R-:W-:Y:S01]  /*5cf0*/  MOV R11, UR5 ;  /* 0x00000005000b7c02 */ /* 0x002fe20008000f00 */
[----:B------:R-:W-:Y:S02]  /*5d00*/  IMAD.U32 R10, RZ, RZ, UR4 ;  /* 0x00000004ff0a7e24 */ /* 0x000fe4000f8e00ff */
[----:B------:R-:W-:Y:S07]  /*5d10*/  LEPC R20, `(.L_x_104) ;  /* 0x000000001014794e */ /* 0x000fee0000000000 */
[----:B----45:R-:W-:Y:S05]  /*5d20*/  CALL.ABS.NOINC R2 ;  /* 0x0000000002007343 */ /* 0x030fea0003c00000 */
.L_x_104:
[----:B------:R-:W-:Y:S01]  /*5d30*/  LOP3.LUT P0, RZ, R151, 0x1b0, RZ, 0xc0, !PT ;  /* 0x000001b097ff7812 */ /* 0x000fe2000780c0ff */
[----:B------:R-:W-:Y:S11]  /*5d40*/  BSSY.RECONVERGENT B6, `(.L_x_105) ;  /* 0x0000013000067945 */ /* 0x000ff60003800200 */
[----:B------:R-:W-:Y:S01]  /*5d50*/  @!UPT UIADD3 URZ, UPT, UPT, URZ, URZ, URZ ;  /* 0x000000fffffff290 */ /* 0x000fe2000fffe0ff */
[----:B------:R-:W-:Y:S05]  /*5d60*/  @!P0 BRA `(.L_x_106) ;  /* 0x0000000000408947 */ /* 0x000fea0003800000 */
        /* <DEDUP_REMOVED lines=16> */
.L_x_106:
[----:B------:R-:W-:Y:S05]  /*5e70*/  BSYNC.RECONVERGENT B6 ;  /* 0x0000000000067941 */ /* 0x000fea0003800200 */
.L_x_105:
[----:B------:R-:W-:Y:S02]  /*5e80*/  ISETP.NE.U32.AND P0, PT, R132, RZ, PT ;  /* 0x000000ff8400720c */ /* 0x000fe40003f05070 */
[C---:B------:R-:W-:Y:S02]  /*5e90*/  ISETP.NE.U32.AND P2, PT, R138.reuse, RZ, PT ;  /* 0x000000ff8a00720c */ /* 0x040fe40003f45070 */
[----:B------:R-:W-:Y:S02]  /*5ea0*/  ISETP.NE.AND.EX P0, PT, R133, RZ, PT, P0 ;  /* 0x000000ff8500720c */ /* 0x000fe40003f05300 */
[----:B------:R-:W-:Y:S02]  /*5eb0*/  ISETP.NE.U32.AND P4, PT, R138, RZ, PT ;  /* 0x000000ff8a00720c */ /* 0x000fe40003f85070 */
[C---:B------:R-:W-:Y:S02]  /*5ec0*/  ISETP.NE.AND.EX P2, PT, R139.reuse, RZ, P0, P2 ;  /* 0x000000ff8b00720c */ /* 0x040fe40000745320 */
[----:B------:R-:W-:Y:S02]  /*5ed0*/  ISETP.NE.AND.EX P4, PT, R139, RZ, PT, P4 ;  /* 0x000000ff8b00720c */ /* 0x000fe40003f85340 */
[----:B------:R-:W-:Y:S02]  /*5ee0*/  ISETP.NE.U32.AND P5, PT, R136, RZ, PT ;  /* 0x000000ff8800720c */ /* 0x000fe40003fa5070 */
[----:B------:R-:W-:Y:S02]  /*5ef0*/  PLOP3.LUT P0, PT, PT, PT, PT, 0x8, 0x80 ;  /* 0x000000000080781c */ /* 0x000fe40003f0e170 */
[----:B------:R-:W-:Y:S05]  /*5f00*/  ISETP.NE.AND.EX P5, PT, R137, RZ, PT, P5 ;  /* 0x000000ff8900720c */ /* 0x000fea0003fa5350 */
[----:B------:R-:W-:Y:S02]  /*5f10*/  @!P2 ISETP.NE.U32.AND P1, PT, R132, RZ, PT ;  /* 0x000000ff8400a20c */ /* 0x000fe40003f25070 */
[----:B------:R-:W-:Y:S02]  /*5f20*/  @!P2 PLOP3.LUT P0, PT, P4, PT, PT, 0x80, 0x8 ;  /* 0x000000000008a81c */ /* 0x000fe4000270f070 */
[----:B------:R-:W-:Y:S01]  /*5f30*/  @!P2 ISETP.NE.AND.EX P1, PT, R133, RZ, PT, P1 ;  /* 0x000000ff8500a20c */ /* 0x000fe20003f25310 */
[----:B------:R-:W-:Y:S01]  /*5f40*/  @!UPT UIADD3 URZ, UPT, UPT, URZ, URZ, URZ ;  /* 0x000000fffffff290 */ /* 0x000fe2000fffe0ff */
[----:B------:R-:W-:Y:S11]  /*5f50*/  @!P4 BRA `(.L_x_107) ;  /* 0x00000000002cc947 */ /* 0x000ff60003800000 */
[----:B------:R-:W-:Y:S01]  /*5f60*/  ISETP.NE.U32.AND P3, PT, R132, RZ, PT ;  /* 0x000000ff8400720c */ /* 0x000fe20003f65070 */
[----:B------:R-:W-:Y:S03]  /*5f70*/  IMAD.MOV.U32 R141, RZ, RZ, 0x1 ;  /* 0x00000001ff8d7424 */ /* 0x000fe600078e00ff */
[----:B------:R-:W-:Y:S11]  /*5f80*/  ISETP.NE.AND.EX P3, PT, R133, RZ, PT, P3 ;  /* 0x000000ff8500720c */ /* 0x000ff60003f65330 */
[----:B------:R-:W-:Y:S02]  /*5f90*/  @!UPT UIADD3 URZ, UPT, UPT, URZ, URZ, URZ ;  /* 0x000000fffffff290 */ /* 0x000fe4000fffe0ff */
[----:B------:R-:W2:Y:S01]  /*5fa0*/  @P3 LDC.64 R2, c[0x0][0x888] ;  /* 0x00022200ff023b82 */ /* 0x000ea20000000a00 */
[----:B-1----:R-:W-:Y:S04]  /*5fb0*/  @P3 IMAD R0, R138, UR36, RZ ;  /* 0x000000248a003c24 */ /* 0x002fe8000f8e02ff */
[----:B--2---:R-:W-:Y:S04]  /*5fc0*/  @P3 IMAD.WIDE R2, R0, 0x4, R2 ;  /* 0x0000000400023825 */ /* 0x004fe800078e0202 */
[----:B------:R-:W-:Y:S01]  /*5fd0*/  HFMA2 R0, -RZ, RZ, 0, 5.9604644775390625e-08 ;  /* 0x00000001ff007431 */ /* 0x000fe200000001ff */
[----:B-----5:R2:W5:Y:S04]  /*5fe0*/  @P3 LDG.E R71, desc[UR52][R2.64] ;  /* 0x0000003402473981 */ /* 0x020568000c1e1900 */
[----:B------:R-:W-:Y:S01]  /*5ff0*/  @!P3 PRMT R141, R0, 0x7610, R141 ;  /* 0x00007610008db816 */ /* 0x000fe2000000008d */
[----:B--2---:R-:W3:Y:S06]  /*6000*/  @!P3 LDC R71, c[0x0][0x880] ;  /* 0x00022000ff47bb82 */ /* 0x004eec0000000800 */
.L_x_107:
[----:B------:R-:W-:Y:S05]  /*6010*/  @!P5 BRA `(.L_x_108) ;  /* 0x000000000020d947 */ /* 0x000fea0003800000 */
[----:B------:R-:W-:Y:S04]  /*6020*/  ISETP.NE.U32.AND P3, PT, R134, RZ, PT ;  /* 0x000000ff8600720c */ /* 0x000fe80003f65070 */
[----:B------:R-:W-:Y:S11]  /*6030*/  ISETP.NE.AND.EX P3, PT, R135, RZ, PT, P3 ;  /* 0x000000ff8700720c */ /* 0x000ff60003f65330 */
[----:B------:R-:W-:Y:S02]  /*6040*/  @!UPT UIADD3 URZ, UPT, UPT, URZ, URZ, URZ ;  /* 0x000000fffffff290 */ /* 0x000fe4000fffe0ff */
[----:B------:R-:W2:Y:S01]  /*6050*/  @P3 LDC.64 R2, c[0x0][0x8a8] ;  /* 0x00022a00ff023b82 */ /* 0x000ea20000000a00 */
[----:B-1----:R-:W-:Y:S04]  /*6060*/  @P3 IMAD R0, R136, UR36, RZ ;  /* 0x0000002488003c24 */ /* 0x002fe8000f8e02ff */
[----:B--2---:R-:W-:Y:S05]  /*6070*/  @P3 IMAD.WIDE R2, R0, 0x4, R2 ;  /* 0x0000000400023825 */ /* 0x004fea00078e0202 */
[----:B-----5:R2:W5:Y:S02]  /*6080*/  @P3 LDG.E R70, desc[UR52][R2.64] ;  /* 0x0000003402463981 */ /* 0x020564000c1e1900 */
[----:B--2---:R-:W4:Y:S02]  /*6090*/  @!P3 LDC R70, c[0x0][0x8a0] ;  /* 0x00022800ff46bb82 */ /* 0x004f240000000800 */
.L_x_108:
[----:B---3-5:R-:W-:Y:S01]  /*60a0*/  @!P2 FSETP.NEU.AND P3, PT, R71, RZ, PT ;  /* 0x000000ff4700a20b */ /* 0x028fe20003f6d000 */
[----:B------:R-:W-:Y:S01]  /*60b0*/  BSSY B1, `(.L_x_109) ;  /* 0x000003f000017945 */ /* 0x000fe20003800000 */
[----:B------:R-:W-:Y:S02]  /*60c0*/  @!P2 SEL R2, RZ, 0xffffffff, P1 ;  /* 0xffffffffff02a807 */ /* 0x000fe40000800000 */
[----:B------:R-:W-:Y:S02]  /*60d0*/  CS2R R18, SRZ ;  /* 0x0000000000127805 */ /* 0x000fe4000001ff00 */
[----:B-1----:R-:W-:Y:S02]  /*60e0*/  @!P2 SEL R0, RZ, 0xffffffff, P3 ;  /* 0xffffffffff00a807 */ /* 0x002fe40001800000 */
[----:B------:R-:W-:Y:S02]  /*60f0*/  CS2R R16, SRZ ;  /* 0x0000000000107805 */ /* 0x000fe4000001ff00 */
[----:B------:R-:W-:Y:S02]  /*6100*/  @!P2 LOP3.LUT P1, RZ, R141, 0xff, RZ, 0xc0, !PT ;  /* 0x000000ff8dffa812 */ /* 0x000fe4000782c0ff */
[----:B------:R-:W-:Y:S02]  /*6110*/  CS2R R26, SRZ ;  /* 0x00000000001a7805 */ /* 0x000fe4000001ff00 */
[----:B------:R-:W-:Y:S02]  /*6120*/  LEA R143, R68, UR57, 0x3 ;  /* 0x00000039448f7c11 */ /* 0x000fe4000f8e18ff */
[----:B------:R-:W-:Y:S02]  /*6130*/  CS2R R24, SRZ ;  /* 0x0000000000187805 */ /* 0x000fe4000001ff00 */
[----:B------:R-:W-:Y:S01]  /*6140*/  @P0 SEL R0, R2, R0, !P1 ;  /* 0x0000000002000207 */ /* 0x000fe20004800000 */
[----:B------:R-:W-:Y:S01]  /*6150*/  IMAD R2, R68, 0x40, R69 ;  /* 0x0000004044027824 */ /* 0x000fe200078e0245 */
[----:B------:R-:W-:Y:S02]  /*6160*/  SHF.L.U32 R4, R147, 0x1f, RZ ;  /* 0x0000001f93047819 */ /* 0x000fe400000006ff */
[----:B------:R-:W-:Y:S02]  /*6170*/  CS2R R30, SRZ ;  /* 0x00000000001e7805 */ /* 0x000fe4000001ff00 */
[----:B------:R-:W-:Y:S02]  /*6180*/  @!P2 LOP3.LUT R0, R0, 0x1, RZ, 0xc0, !PT ;  /* 0x000000010000a812 */ /* 0x000fe400078ec0ff */
[----:B------:R-:W-:Y:S02]  /*6190*/  CS2R R28, SRZ ;  /* 0x00000000001c7805 */ /* 0x000fe4000001ff00 */
[----:B------:R-:W-:Y:S02]  /*61a0*/  PLOP3.LUT P5, PT, PT, PT, PT, 0x8, 0x80 ;  /* 0x000000000080781c */ /* 0x000fe40003fae170 */
[----:B------:R-:W-:Y:S02]  /*61b0*/  CS2R R34, SRZ ;  /* 0x0000000000227805 */ /* 0x000fe4000001ff00 */
[----:B------:R-:W-:Y:S02]  /*61c0*/  ISETP.NE.U32.OR P2, PT, R0, 0x1, P2 ;  /* 0x000000010000780c */ /* 0x000fe40001745470 */
[----:B------:R-:W-:Y:S11]  /*61d0*/  CS2R R32, SRZ ;  /* 0x0000000000207805 */ /* 0x000ff6000001ff00 */
[----:B------:R-:W-:Y:S04]  /*61e0*/  @P2 SHF.L.U32 R0, R145, 0x1f, RZ ;  /* 0x0000001f91002819 */ /* 0x000fe800000006ff */
[----:B------:R-:W1:Y:S01]  /*61f0*/  @P2 SYNCS.PHASECHK.TRANS64.TRYWAIT P0, [UR57+0xa0], R0 ;  /* 0x0000a000ff0025a7 */ /* 0x000e620008001139 */
[----:B------:R2:W3:Y:S01]  /*6200*/  SYNCS.PHASECHK.TRANS64.TRYWAIT P3, [R143+URZ+0xe0], R4 ;  /* 0x0000e0048f0075a7 */ /* 0x0004e200080611ff */
[----:B-1----:R-:W-:Y:S01]  /*6210*/  @P2 PLOP3.LUT P5, PT, P0, PT, PT, 0x8, 0x80 ;  /* 0x000000000080281c */ /* 0x002fe200007ae170 */
[----:B------:R-:W-:Y:S01]  /*6220*/  @!UPT UIADD3 URZ, UPT, UPT, URZ, URZ, URZ ;  /* 0x000000fffffff290 */ /* 0x000fe2000fffe0ff */
[----:B--23--:R-:W-:Y:S11]  /*6230*/  @!P2 BRA `(.L_x_110) ;  /* 0x000000000098a947 */ /* 0x00cff60003800000 */
[----:B------:R-:W-:Y:S01]  /*6240*/  ISETP.NE.U32.AND P0, PT, R132, RZ, PT ;  /* 0x000000ff8400720c */ /* 0x000fe20003f05070 */
[----:B------:R-:W-:Y:S01]  /*6250*/  BSSY B0, `(.L_x_111) ;  /* 0x0000016000007945 */ /* 0x000fe20003800000 */
[----:B------:R-:W-:Y:S02]  /*6260*/  FSETP.NEU.AND P2, PT, R71, RZ, PT ;  /* 0x000000ff4700720b */ /* 0x000fe40003f4d000 */
[----:B------:R-:W-:Y:S02]  /*6270*/  CS2R R34, SRZ ;  /* 0x0000000000227805 */ /* 0x000fe4000001ff00 */
[----:B------:R-:W-:Y:S02]  /*6280*/  ISETP.NE.AND.EX P0, PT, R133, RZ, PT, P0 ;  /* 0x000000ff8500720c */ /* 0x000fe40003f05300 */
[----:B------:R-:W-:Y:S02]  /*6290*/  CS2R R32, SRZ ;  /* 0x0000000000207805 */ /* 0x000fe4000001ff00 */
[----:B------:R-:W-:Y:S02]  /*62a0*/  LOP3.LUT P1, RZ, R141, 0xff, RZ, 0xc0, !PT ;  /* 0x000000ff8dff7812 */ /* 0x000fe4000782c0ff */
[----:B------:R-:W-:Y:S02]  /*62b0*/  CS2R R30, SRZ ;  /* 0x00000000001e7805 */ /* 0x000fe4000001ff00 */
[----:B------:R-:W-:Y:S02]  /*62c0*/  SEL R0, RZ, 0xffffffff, P2 ;  /* 0xffffffffff007807 */ /* 0x000fe40001000000 */
[----:B------:R-:W-:Y:S02]  /*62d0*/  CS2R R28, SRZ ;  /* 0x00000000001c7805 */ /* 0x000fe4000001ff00 */
[----:B------:R-:W-:Y:S02]  /*62e0*/  SEL R3, RZ, 0xffffffff, P0 ;  /* 0xffffffffff037807 */ /* 0x000fe40000000000 */
[----:B------:R-:W-:Y:S02]  /*62f0*/  CS2R R26, SRZ ;  /* 0x00000000001a7805 */ /* 0x000fe4000001ff00 */
[----:B------:R-:W-:Y:S02]  /*6300*/  CS2R R24, SRZ ;  /* 0x0000000000187805 */ /* 0x000fe4000001ff00 */
[----:B------:R-:W-:Y:S02]  /*6310*/  CS2R R18, SRZ ;  /* 0x0000000000127805 */ /* 0x000fe4000001ff00 */
[----:B------:R-:W-:Y:S02]  /*6320*/  @P4 SEL R0, R3, R0, !P1 ;  /* 0x0000000003004207 */ /* 0x000fe40004800000 */
[----:B------:R-:W-:Y:S02]  /*6330*/  CS2R R16, SRZ ;  /* 0x0000000000107805 */ /* 0x000fe4000001ff00 */
[----:B------:R-:W-:Y:S04]  /*6340*/  LOP3.LUT R0, R0, 0x1, RZ, 0xc0, !PT ;  /* 0x0000000100007812 */ /* 0x000fe800078ec0ff */
[----:B------:R-:W-:Y:S01]  /*6350*/  ISETP.NE.U32.AND P0, PT, R0, 0x1, PT ;  /* 0x000000010000780c */ /* 0x000fe20003f05070 */
[----:B------:R-:W-:Y:S01]  /*6360*/  @!UPT UIADD3 URZ, UPT, UPT, URZ, URZ, URZ ;  /* 0x000000fffffff290 */ /* 0x000fe2000fffe0ff */
[----:B------:R-:W-:Y:S11]  /*6370*/  @!P5 BRA `(.L_x_112) ;  /* 0x00000000000cd947 */ /* 0x000ff60003800000 */
[----:B------:R-:W-:Y:S04]  /*6380*/  SHF.L.U32 R3, R145, 0x1f, RZ ;  /* 0x0000001f91037819 */ /* 0x000fe800000006ff */
[----:B------:R-:W1:Y:S02]  /*6390*/  SYNCS.PHASECHK.TRANS64.TRYWAIT P1, [UR57+0xa0], R3 ;  /* 0x0000a003ff0075a7 */ /* 0x000e640008021139 */
[----:B-1----:R-:W-:Y:S05]  /*63a0*/  @!P1 BRA `(.L_x_113) ;  /* 0x00000020003c9947 */ /* 0x002fea0003800000 */
.L_x_112:
[----:B------:R-:W-:Y:S05]  /*63b0*/  BSYNC B0 ;  /* 0x0000000000007941 */ /* 0x000fea0003800000 */
.L_x_111:
[----:B------:R2:W3:Y:S01]  /*63c0*/  @P0 LDS.128 R32, [R140+UR57+0x200] ;  /* 0x000200398c200984 */ /* 0x0004e20008000c00 */
[----:B------:R-:W-:Y:S01]  /*63d0*/  UIADD3 UR4, UPT, UPT, UR57, 0xa8, URZ ;  /* 0x000000a839047890 */ /* 0x000fe2000fffe0ff */
[----:B------:R-:W-:Y:S02]  /*63e0*/  LOP3.LUT R145, R145, 0x1, RZ, 0x3c, !PT ;  /* 0x0000000191917812 */ /* 0x000fe400078e3cff */
[----:B------:R2:W1:Y:S01]  /*63f0*/  @P0 LDS.128 R28, [R150+0x10] ;  /* 0x00001000961c0984 */ /* 0x0004620000000c00 */
[----:B------:R-:W-:Y:S03]  /*6400*/  UPRMT UR4, UR54, 0x654, UR4 ;  /* 0x0000065436047896 */ /* 0x000fe60008000004 */
[----:B------:R2:W1:Y:S04]  /*6410*/  @P0 LDS.128 R24, [R149+0x20] ;  /* 0x0000200095180984 */ /* 0x0004680000000c00 */
[----:B------:R2:W1:Y:S01]  /*6420*/  @P0 LDS.128 R16, [R148+0x30] ;  /* 0x0000300094100984 */ /* 0x0004620000000c00 */
[----:B------:R-:W-:Y:S01]  /*6430*/  @!PT LDS RZ, [RZ] ;  /* 0x00000000fffff984 */ /* 0x000fe20000000800 */
[----:B------:R-:W-:Y:S01]  /*6440*/  @!PT LDS RZ, [RZ] ;  /* 0x00000000fffff984 */ /* 0x000fe20000000800 */
[----:B------:R-:W-:Y:S01]  /*6450*/  @!PT LDS RZ, [RZ] ;  /* 0x00000000fffff984 */ /* 0x000fe20000000800 */
[----:B------:R-:W-:Y:S01]  /*6460*/  @!PT LDS RZ, [RZ] ;  /* 0x00000000fffff984 */ /* 0x000fe20000000800 */
[----:B------:R5:W-:Y:S06]  /*6470*/  MEMBAR.ALL.CTA ;  /* 0x0000000000007992 */ /* 0x000bec0000008000 */
[----:B-----5:R-:W5:Y:S02]  /*6480*/  FENCE.VIEW.ASYNC.S ;  /* 0x00000000000073c6 */ /* 0x020f640000000000 */
[----:B-----5:R-:W-:Y:S01]  /*6490*/  SYNCS.ARRIVE.TRANS64.RED.A1T0 RZ, [UR4], RZ ;  /* 0x000000ffffff79a7 */ /* 0x020fe20008100404 */
.L_x_110:
[----:B------:R-:W-:Y:S05]  /*64a0*/  BSYNC B1 ;  /* 0x0000000000017941 */ /* 0x000fea0003800000 */
.L_x_109:
[----:B-1----:R-:W-:Y:S04]  /*64b0*/  SHF.R.U32.HI R0, RZ, 0x15, R2 ;  /* 0x00000015ff007819 */ /* 0x002fe80000011602 */
[----:B------:R-:W-:Y:S01]  /*64c0*/  LOP3.LUT P0, RZ, R0, 0x3, R142, 0x48, !PT ;  /* 0x0000000300ff7812 */ /* 0x000fe2000780488e */
[----:B------:R-:W-:Y:S01]  /*64d0*/  @!UPT UIADD3 URZ, UPT, UPT, URZ, URZ, URZ ;  /* 0x000000fffffff290 */ /* 0x000fe2000fffe0ff */
[----:B------:R-:W-:Y:S11]  /*64e0*/  @P3 BRA `(.L_x_114) ;  /* 0x0000000000083947 */ /* 0x000ff60003800000 */
[----:B------:R-:W1:Y:S02]  /*64f0*/  SYNCS.PHASECHK.TRANS64.TRYWAIT P1, [R143+URZ+0xe0], R4 ;  /* 0x0000e0048f0075a7 */ /* 0x000e6400080211ff */
[----:B-1----:R-:W-:Y:S05]  /*6500*/  @!P1 BRA `(.L_x_115) ;  /* 0x0000001c00fc9947 */ /* 0x002fea0003800000 */
.L_x_114:
[----:B------:R-:W-:Y:S05]  /*6510*/  @!P0 BRA `(.L_x_116) ;  /* 0x0000000000408947 */ /* 0x000fea0003800000 */
[----:B------:R-:W1:Y:S01]  /*6520*/  LDCU.64 UR8, c[0x4][0x70] ;  /* 0x01000e00ff0877ac */ /* 0x000e620008000a00 */
[----:B------:R-:W-:Y:S01]  /*6530*/  MOV R15, 0x0 ;  /* 0x00000000000f7802 */ /* 0x000fe20000000f00 */
[----:B------:R-:W-:Y:S02]  /*6540*/  HFMA2 R12, -RZ, RZ, 0, 5.9604644775390625e-08 ;  /* 0x00000001ff0c7431 */ /* 0x000fe400000001ff */
[----:B------:R-:W-:Y:S02]  /*6550*/  IMAD.MOV.U32 R8, RZ, RZ, 0x192 ;  /* 0x00000192ff087424 */ /* 0x000fe400078e00ff */
[----:B------:R-:W-:Y:S01]  /*6560*/  IMAD.MOV.U32 R13, RZ, RZ, RZ ;  /* 0x000000ffff0d7224 */ /* 0x000fe200078e00ff */
[----:B------:R-:W5:Y:S01]  /*6570*/  LDCU.64 UR6, c[0x4][0x78] ;  /* 0x01000f00ff0677ac */ /* 0x000f620008000a00 */
[----:B------:R-:W2:Y:S01]  /*6580*/  LDC.64 R14, c[0x4][R15] ;  /* 0x010000000f0e7b82 */ /* 0x000ea20000000a00 */
[----:B------:R-:W3:Y:S01]  /*6590*/  LDCU.64 UR4, c[0x4][0x10] ;  /* 0x01000200ff0477ac */ /* 0x000ee20008000a00 */
[----:B-1----:R-:W-:Y:S01]  /*65a0*/  MOV R5, UR9 ;  /* 0x0000000900057c02 */ /* 0x002fe20008000f00 */
[----:B------:R-:W-:Y:S01]  /*65b0*/  IMAD.U32 R4, RZ, RZ, UR8 ;  /* 0x00000008ff047e24 */ /* 0x000fe2000f8e00ff */
[----:B-----5:R-:W-:Y:S01]  /*65c0*/  MOV R7, UR7 ;  /* 0x0000000700077c02 */ /* 0x020fe20008000f00 */
[----:B------:R-:W-:Y:S01]  /*65d0*/  IMAD.U32 R6, RZ, RZ, UR6 ;  /* 0x00000006ff067e24 */ /* 0x000fe2000f8e00ff */
[----:B---3--:R-:W-:Y:S01]  /*65e0*/  MOV R11, UR5 ;  /* 0x00000005000b7c02 */ /* 0x008fe20008000f00 */
[----:B------:R-:W-:Y:S02]  /*65f0*/  IMAD.U32 R10, RZ, RZ, UR4 ;  /* 0x00000004ff0a7e24 */ /* 0x000fe4000f8e00ff */
[----:B------:R-:W-:Y:S07]  /*6600*/  LEPC R20, `(.L_x_116) ;  /* 0x000000001014794e */ /* 0x000fee0000000000 */
[----:B--2-4-:R-:W-:Y:S05]  /*6610*/  CALL.ABS.NOINC R14 ;  /* 0x000000000e007343 */ /* 0x014fea0003c00000 */
.L_x_116:
[----:B------:R-:W-:Y:S01]  /*6620*/  LOP3.LUT P0, RZ, R131, 0x60, RZ, 0xc0, !PT ;  /* 0x0000006083ff7812 */ /* 0x000fe2000780c0ff */
[----:B------:R-:W-:Y:S05]  /*6630*/  WARPSYNC.ALL ;  /* 0x0000000000007948 */ /* 0x000fea0003800000 */
[----:B------:R-:W-:Y:S01]  /*6640*/  R2UR UR4, R2 ;  /* 0x00000000020472ca */ /* 0x000fe200000e0000 */
[----:B------:R-:W-:Y:S01]  /*6650*/  BSSY.RECONVERGENT B0, `(.L_x_117) ;  /* 0x000011f000007945 */ /* 0x000fe20003800200 */
[----:B---3--:R-:W-:Y:S02]  /*6660*/  F2FP.F16.E4M3.UNPACK_B R2, R32 ;  /* 0x00000020ff02723e */ /* 0x008fe400020006ff */
[-C--:B------:R-:W-:Y:S02]  /*6670*/  F2FP.F16.E4M3.UNPACK_B R21, R33.reuse ;  /* 0x00000021ff15723e */ /* 0x080fe400020006ff */
[----:B------:R-:W-:Y:S01]  /*6680*/  F2FP.F16.E4M3.UNPACK_B R12, R28 ;  /* 0x0000001cff0c723e */ /* 0x000fe200020006ff */
[----:B------:R-:W-:Y:S01]  /*6690*/  HADD2.F32 R0, -RZ, R2.H0_H0 ;  /* 0x20000002ff007230 */ /* 0x000fe20000004100 */
[----:B------:R-:W-:Y:S01]  /*66a0*/  F2FP.F16.E4M3.UNPACK_B R32, R32.H1 ;  /* 0x00000020ff20723e */ /* 0x000fe200030006ff */
[--C-:B------:R-:W-:Y:S01]  /*66b0*/  HADD2.F32 R73, -RZ, R21.reuse.H0_H0 ;  /* 0x20000015ff497230 */ /* 0x100fe20000004100 */
[----:B------:R-:W-:Y:S01]  /*66c0*/  F2FP.F16.E4M3.UNPACK_B R33, R33.H1 ;  /* 0x00000021ff21723e */ /* 0x000fe200030006ff */
[----:B------:R-:W-:Y:S01]  /*66d0*/  HADD2.F32 R74, -RZ, R21.H1_H1 ;  /* 0x30000015ff4a7230 */ /* 0x000fe20000004100 */
[-C--:B------:R-:W-:Y:S01]  /*66e0*/  F2FP.F16.E4M3.UNPACK_B R20, R34.reuse ;  /* 0x00000022ff14723e */ /* 0x080fe200020006ff */
[--C-:B------:R-:W-:Y:S01]  /*66f0*/  HADD2.F32 R3, -RZ, R32.reuse.H0_H0 ;  /* 0x20000020ff037230 */ /* 0x100fe20000004100 */
[----:B------:R-:W-:Y:S01]  /*6700*/  F2FP.F16.E4M3.UNPACK_B R15, R34.H1 ;  /* 0x00000022ff0f723e */ /* 0x000fe200030006ff */
[----:B------:R-:W-:Y:S01]  /*6710*/  HADD2.F32 R72, -RZ, R32.H1_H1 ;  /* 0x30000020ff487230 */ /* 0x000fe20000004100 */
[-C--:B------:R-:W-:Y:S01]  /*6720*/  F2FP.F16.E4M3.UNPACK_B R14, R35.reuse ;  /* 0x00000023ff0e723e */ /* 0x080fe200020006ff */
[--C-:B------:R-:W-:Y:S01]  /*6730*/  HADD2.F32 R75, -RZ, R33.reuse.H0_H0 ;  /* 0x20000021ff4b7230 */ /* 0x100fe20000004100 */
[----:B------:R-:W-:Y:S01]  /*6740*/  F2FP.F16.E4M3.UNPACK_B R13, R35.H1 ;  /* 0x00000023ff0d723e */ /* 0x000fe200030006ff */
[----:B------:R-:W-:Y:S01]  /*6750*/  HADD2.F32 R76, -RZ, R33.H1_H1 ;  /* 0x30000021ff4c7230 */ /* 0x000fe20000004100 */
[----:B------:R-:W-:Y:S01]  /*6760*/  F2FP.F16.E4M3.UNPACK_B R28, R28.H1 ;  /* 0x0000001cff1c723e */ /* 0x000fe200030006ff */
[--C-:B------:R-:W-:Y:S01]  /*6770*/  HADD2.F32 R77, -RZ, R20.reuse.H0_H0 ;  /* 0x20000014ff4d7230 */ /* 0x100fe20000004100 */
[-C--:B------:R-:W-:Y:S01]  /*6780*/  F2FP.F16.E4M3.UNPACK_B R11, R29.reuse ;  /* 0x0000001dff0b723e */ /* 0x080fe200020006ff */
        /* <DEDUP_REMOVED lines=43> */
[----:B------:R-:W-:Y:S01]  /*6a40*/  IADD3 R143, PT, PT, R143, 0x100, RZ ;  /* 0x000001008f8f7810 */ /* 0x000fe20007ffe0ff */
[----:B------:R-:W-:Y:S01]  /*6a50*/  HADD2.F32 R100, -RZ, R6.H1_H1 ;  /* 0x30000006ff647230 */ /* 0x000fe20000004100 */
[----:B------:R-:W-:Y:S01]  /*6a60*/  IADD3 R68, PT, PT, R68, 0x1, RZ ;  /* 0x0000000144447810 */ /* 0x000fe20007ffe0ff */
[--C-:B------:R-:W-:Y:S01]  /*6a70*/  HADD2.F32 R101, -RZ, R5.reuse.H0_H0 ;  /* 0x20000005ff657230 */ /* 0x100fe20000004100 */
[----:B------:R-:W-:Y:S01]  /*6a80*/  LOP3.LUT R143, R143, 0xfefffff8, RZ, 0xc0, !PT ;  /* 0xfefffff88f8f7812 */ /* 0x000fe200078ec0ff */
[----:B------:R-:W-:Y:S02]  /*6a90*/  HADD2.F32 R102, -RZ, R5.H1_H1 ;  /* 0x30000005ff667230 */ /* 0x000fe40000004100 */
[--C-:B------:R-:W-:Y:S02]  /*6aa0*/  HADD2.F32 R103, -RZ, R4.reuse.H0_H0 ;  /* 0x20000004ff677230 */ /* 0x100fe40000004100 */
[----:B------:R-:W-:Y:S02]  /*6ab0*/  HADD2.F32 R104, -RZ, R4.H1_H1 ;  /* 0x30000004ff687230 */ /* 0x000fe40000004100 */
[----:B------:R-:W1:Y:S01]  /*6ac0*/  LDTM.x64 R4, tmem[UR4] ;  /* 0x00000004000479ee */ /* 0x000e620008340000 */
[----:B------:R-:W-:Y:S01]  /*6ad0*/  NOP ;  /* 0x0000000000007918 */ /* 0x000fe20000000000 */
[----:B-1----:R1:W-:Y:S01]  /*6ae0*/  SYNCS.ARRIVE.TRANS64.RED.A1T0 RZ, [R143+URZ], RZ ;  /* 0x000000ff8fff79a7 */ /* 0x0023e200081004ff */
[----:B------:R-:W-:Y:S02]  /*6af0*/  HADD2.F32 R2, -RZ, R2.H1_H1 ;  /* 0x30000002ff027230 */ /* 0x000fe40000004100 */
[--C-:B------:R-:W-:Y:S02]  /*6b00*/  HADD2.F32 R105, -RZ, R106.reuse.H0_H0 ;  /* 0x2000006aff697230 */ /* 0x100fe40000004100 */
        /* <DEDUP_REMOVED lines=9> */
[C---:B----4-:R-:W-:Y:S01]  /*6ba0*/  FMUL R4, R70.reuse, R4 ;  /* 0x0000000446047220 */ /* 0x050fe20000400000 */
[C---:B------:R-:W-:Y:S01]  /*6bb0*/  FMUL R5, R70.reuse, R5 ;  /* 0x0000000546057220 */ /* 0x040fe20000400000 */
[C---:B------:R-:W-:Y:S01]  /*6bc0*/  FMUL R8, R70.reuse, R8 ;  /* 0x0000000846087220 */ /* 0x040fe20000400000 */
[C---:B------:R-:W-:Y:S01]  /*6bd0*/  FMUL R9, R70.reuse, R9 ;  /* 0x0000000946097220 */ /* 0x040fe20000400000 */
[C---:B------:R-:W-:Y:S01]  /*6be0*/  FFMA R4, R71.reuse, R0, R4 ;  /* 0x0000000047047223 */ /* 0x040fe20000000004 */
[C---:B------:R-:W-:Y:S01]  /*6bf0*/  FFMA R5, R71.reuse, R2, R5 ;  /* 0x0000000247057223 */ /* 0x040fe20000000005 */
[C---:B------:R-:W-:Y:S01]  /*6c00*/  FMUL R12, R70.reuse, R12 ;  /* 0x0000000c460c7220 */ /* 0x040fe20000400000 */
[C---:B------:R-:W-:Y:S01]  /*6c10*/  FMUL R13, R70.reuse, R13 ;  /* 0x0000000d460d7220 */ /* 0x040fe20000400000 */
[C---:B------:R-:W-:Y:S01]  /*6c20*/  FMUL R0, R70.reuse, R16 ;  /* 0x0000001046007220 */ /* 0x040fe20000400000 */
[C---:B------:R-:W-:Y:S01]  /*6c30*/  FMUL R2, R70.reuse, R17 ;  /* 0x0000001146027220 */ /* 0x040fe20000400000 */
[C---:B------:R-:W-:Y:S01]  /*6c40*/  FMUL R17, R70.reuse, R24 ;  /* 0x0000001846117220 */ /* 0x040fe20000400000 */
[--C-:B------:R-:W-:Y:S02]  /*6c50*/  HADD2.F32 R125, -RZ, R126.reuse.H0_H0 ;  /* 0x2000007eff7d7230 */ /* 0x100fe40000004100 */
[C---:B------:R-:W-:Y:S01]  /*6c60*/  FMUL R6, R70.reuse, R6 ;  /* 0x0000000646067220 */ /* 0x040fe20000400000 */
[----:B------:R-:W-:Y:S02]  /*6c70*/  HADD2.F32 R126, -RZ, R126.H1_H1 ;  /* 0x3000007eff7e7230 */ /* 0x000fe40000004100 */
[C---:B------:R-:W-:Y:S01]  /*6c80*/  FMUL R7, R70.reuse, R7 ;  /* 0x0000000746077220 */ /* 0x040fe20000400000 */
[C---:B------:R-:W-:Y:S01]  /*6c90*/  FMUL R10, R70.reuse, R10 ;  /* 0x0000000a460a7220 */ /* 0x040fe20000400000 */
[C---:B------:R-:W-:Y:S01]  /*6ca0*/  FFMA R6, R71.reuse, R3, R6 ;  /* 0x0000000347067223 */ /* 0x040fe20000000006 */
[C---:B------:R-:W-:Y:S01]  /*6cb0*/  FMUL R11, R70.reuse, R11 ;  /* 0x0000000b460b7220 */ /* 0x040fe20000400000 */
[C---:B------:R-:W-:Y:S01]  /*6cc0*/  FFMA R7, R71.reuse, R72, R7 ;  /* 0x0000004847077223 */ /* 0x040fe20000000007 */
[C---:B------:R-:W-:Y:S01]  /*6cd0*/  FFMA R8, R71.reuse, R73, R8 ;  /* 0x0000004947087223 */ /* 0x040fe20000000008 */
[C---:B------:R-:W-:Y:S01]  /*6ce0*/  FFMA R9, R71.reuse, R74, R9 ;  /* 0x0000004a47097223 */ /* 0x040fe20000000009 */
[C---:B------:R-:W-:Y:S01]  /*6cf0*/  FFMA R10, R71.reuse, R75, R10 ;  /* 0x0000004b470a7223 */ /* 0x040fe2000000000a */
[C---:B------:R-:W-:Y:S01]  /*6d00*/  FFMA R11, R71.reuse, R76, R11 ;  /* 0x0000004c470b7223 */ /* 0x040fe2000000000b */
[C---:B------:R-:W-:Y:S01]  /*6d10*/  FFMA R12, R71.reuse, R77, R12 ;  /* 0x0000004d470c7223 */ /* 0x040fe2000000000c */
[----:B------:R-:W-:Y:S01]  /*6d20*/  FFMA R13, R71, R78, R13 ;  /* 0x0000004e470d7223 */ /* 0x000fe2000000000d */
[----:B------:R-:W-:Y:S01]  /*6d30*/  F2FP.SATFINITE.E4M3.F32.PACK_AB_MERGE_C R76, R7, R6, RZ ;  /* 0x00000006074c723e */ /* 0x000fe200048070ff */
[--C-:B------:R-:W-:Y:S02]  /*6d40*/  HADD2.F32 R74, -RZ, R129.reuse.H0_H0 ;  /* 0x20000081ff4a7230 */ /* 0x100fe40000004100 */
[C---:B------:R-:W-:Y:S01]  /*6d50*/  FMUL R7, R70.reuse, R20 ;  /* 0x0000001446077220 */ /* 0x040fe20000400000 */
[----:B------:R-:W-:Y:S01]  /*6d60*/  HADD2.F32 R75, -RZ, R129.H1_H1 ;  /* 0x30000081ff4b7230 */ /* 0x000fe20000004100 */
[----:B------:R-:W-:Y:S01]  /*6d70*/  F2FP.SATFINITE.E4M3.F32.PACK_AB_MERGE_C R129, R11, R10, RZ ;  /* 0x0000000a0b81723e */ /* 0x000fe200048070ff */
        /* <DEDUP_REMOVED lines=12> */
[----:B------:R-:W-:Y:S01]  /*6e40*/  FFMA R3, R71, R83, R3 ;  /* 0x0000005347037223 */ /* 0x000fe20000000003 */
[C---:B------:R-:W-:Y:S01]  /*6e50*/  FMUL R25, R70.reuse, R32 ;  /* 0x0000002046197220 */ /* 0x040fe20000400000 */
[----:B------:R-:W-:Y:S01]  /*6e60*/  F2FP.SATFINITE.E4M3.F32.PACK_AB_MERGE_C R14, R15, R14, RZ ;  /* 0x0000000e0f0e723e */ /* 0x000fe200048070ff */
[C---:B------:R-:W-:Y:S01]  /*6e70*/  FMUL R6, R70.reuse, R19 ;  /* 0x0000001346067220 */ /* 0x040fe20000400000 */
[C---:B------:R-:W-:Y:S01]  /*6e80*/  FMUL R11, R70.reuse, R22 ;  /* 0x00000016460b7220 */ /* 0x040fe20000400000 */
[C---:B------:R-:W-:Y:S01]  /*6e90*/  FMUL R22, R70.reuse, R29 ;  /* 0x0000001d46167220 */ /* 0x040fe20000400000 */
[C---:B------:R-:W-:Y:S01]  /*6ea0*/  FMUL R29, R70.reuse, R36 ;  /* 0x00000024461d7220 */ /* 0x040fe20000400000 */
[C---:B------:R-:W-:Y:S01]  /*6eb0*/  FFMA R6, R71.reuse, R84, R6 ;  /* 0x0000005447067223 */ /* 0x040fe20000000006 */
[C---:B------:R-:W-:Y:S01]  /*6ec0*/  FFMA R7, R71.reuse, R85, R7 ;  /* 0x0000005547077223 */ /* 0x040fe20000000007 */
[C---:B------:R-:W-:Y:S01]  /*6ed0*/  FFMA R10, R71.reuse, R86, R10 ;  /* 0x00000056470a7223 */ /* 0x040fe2000000000a */
[C---:B------:R-:W-:Y:S01]  /*6ee0*/  FFMA R11, R71.reuse, R87, R11 ;  /* 0x00000057470b7223 */ /* 0x040fe2000000000b */
[----:B------:R-:W-:Y:S01]  /*6ef0*/  FMUL R16, R70, R23 ;  /* 0x0000001746107220 */ /* 0x000fe20000400000 */
[----:B------:R-:W-:Y:S01]  /*6f00*/  F2FP.SATFINITE.E4M3.F32.PACK_AB_MERGE_C R3, R6, R3, RZ ;  /* 0x000000030603723e */ /* 0x000fe200048070ff */
        /* <DEDUP_REMOVED lines=10> */
[----:B------:R-:W-:Y:S01]  /*6fb0*/  FMUL R30, R70, R37 ;  /* 0x00000025461e7220 */ /* 0x000fe20000400000 */
[----:B------:R-:W-:Y:S01]  /*6fc0*/  F2FP.SATFINITE.E4M3.F32.PACK_AB_MERGE_C R16, R10, R7, R16 ;  /* 0x000000070a10723e */ /* 0x000fe20004807010 */
        /* <DEDUP_REMOVED lines=23> */
[----:B------:R-:W-:Y:S01]  /*7140*/  FFMA R31, R71, R103, R31 ;  /* 0x00000067471f7223 */ /* 0x000fe2000000001f */
[----:B------:R-:W-:Y:S01]  /*7150*/  FMUL R45, R70, R52 ;  /* 0x00000034462d7220 */ /* 0x000fe20000400000 */
[----:B------:R-:W-:Y:S01]  /*7160*/  F2FP.SATFINITE.E4M3.F32.PACK_AB_MERGE_C R19, R28, R27, RZ ;  /* 0x0000001b1c13723e */ /* 0x000fe200048070ff */
[C---:B------:R-:W-:Y:S01]  /*7170*/  FMUL R52, R70.reuse, R59 ;  /* 0x0000003b46347220 */ /* 0x040fe20000400000 */
[C---:B------:R-:W-:Y:S01]  /*7180*/  FMUL R59, R70.reuse, R66 ;  /* 0x00000042463b7220 */ /* 0x040fe20000400000 */
[----:B------:R-:W-:Y:S01]  /*7190*/  F2FP.SATFINITE.E4M3.F32.PACK_AB_MERGE_C R66, R13, R12, R14 ;  /* 0x0000000c0d42723e */ /* 0x000fe2000480700e */
[----:B------:R-:W-:Y:S01]  /*71a0*/  FMUL R32, R70, R39 ;  /* 0x0000002746207220 */ /* 0x000fe20000400000 */
[--C-:B------:R-:W-:Y:S01]  /*71b0*/  HADD2.F32 R107, -RZ, R108.reuse.H0_H0 ;  /* 0x2000006cff6b7230 */ /* 0x100fe20000004100 */
[----:B------:R-:W-:Y:S01]  /*71c0*/  F2FP.SATFINITE.E4M3.F32.PACK_AB_MERGE_C R19, R26, R25, R19 ;  /* 0x000000191a13723e */ /* 0x000fe20004807013 */
[----:B------:R-:W-:Y:S02]  /*71d0*/  HADD2.F32 R108, -RZ, R108.H1_H1 ;  /* 0x3000006cff6c7230 */ /* 0x000fe40000004100 */
[C---:B------:R-:W-:Y:S01]  /*71e0*/  FFMA R32, R71.reuse, R104, R32 ;  /* 0x0000006847207223 */ /* 0x040fe20000000020 */
[C---:B------:R-:W-:Y:S01]  /*71f0*/  FFMA R33, R71.reuse, R105, R33 ;  /* 0x0000006947217223 */ /* 0x040fe20000000021 */
[C---:B------:R-:W-:Y:S01]  /*7200*/  FFMA R34, R71.reuse, R106, R34 ;  /* 0x0000006a47227223 */ /* 0x040fe20000000022 */
[C---:B------:R-:W-:Y:S01]  /*7210*/  FMUL R35, R70.reuse, R42 ;  /* 0x0000002a46237220 */ /* 0x040fe20000400000 */
[----:B------:R-:W-:Y:S01]  /*7220*/  FMUL R42, R70, R49 ;  /* 0x00000031462a7220 */ /* 0x000fe20000400000 */
[----:B------:R-:W-:Y:S01]  /*7230*/  F2FP.SATFINITE.E4M3.F32.PACK_AB_MERGE_C R32, R32, R31, RZ ;  /* 0x0000001f2020723e */ /* 0x000fe200048070ff */
[C---:B------:R-:W-:Y:S01]  /*7240*/  FMUL R49, R70.reuse, R56 ;  /* 0x0000003846317220 */ /* 0x040fe20000400000 */
[C---:B------:R-:W-:Y:S01]  /*7250*/  FMUL R36, R70.reuse, R43 ;  /* 0x0000002b46247220 */ /* 0x040fe20000400000 */
[--C-:B------:R-:W-:Y:S02]  /*7260*/  HADD2.F32 R111, -RZ, R112.reuse.H0_H0 ;  /* 0x20000070ff6f7230 */ /* 0x100fe40000004100 */
[C---:B------:R-:W-:Y:S01]  /*7270*/  FFMA R35, R71.reuse, R107, R35 ;  /* 0x0000006b47237223 */ /* 0x040fe20000000023 */
[----:B------:R-:W-:Y:S02]  /*7280*/  HADD2.F32 R112, -RZ, R112.H1_H1 ;  /* 0x30000070ff707230 */ /* 0x000fe40000004100 */
[C---:B------:R-:W-:Y:S01]  /*7290*/  FMUL R39, R70.reuse, R46 ;  /* 0x0000002e46277220 */ /* 0x040fe20000400000 */
[C---:B------:R-:W-:Y:S01]  /*72a0*/  FFMA R36, R71.reuse, R108, R36 ;  /* 0x0000006c47247223 */ /* 0x040fe20000000024 */
[C---:B------:R-:W-:Y:S01]  /*72b0*/  FMUL R40, R70.reuse, R47 ;  /* 0x0000002f46287220 */ /* 0x040fe20000400000 */
[C---:B------:R-:W-:Y:S01]  /*72c0*/  FFMA R37, R71.reuse, R109, R37 ;  /* 0x0000006d47257223 */ /* 0x040fe20000000025 */
[C---:B------:R-:W-:Y:S01]  /*72d0*/  FFMA R38, R71.reuse, R110, R38 ;  /* 0x0000006e47267223 */ /* 0x040fe20000000026 */
        /* <DEDUP_REMOVED lines=8> */
[C---:B------:R-:W-:Y:S01]  /*7360*/  FMUL R46, R70.reuse, R53 ;  /* 0x00000035462e7220 */ /* 0x040fe20000400000 */
[--C-:B------:R-:W-:Y:S02]  /*7370*/  HADD2.F32 R119, -RZ, R120.reuse.H0_H0 ;  /* 0x20000078ff777230 */ /* 0x100fe40000004100 */
[C---:B------:R-:W-:Y:S01]  /*7380*/  FMUL R50, R70.reuse, R57 ;  /* 0x0000003946327220 */ /* 0x040fe20000400000 */
[C---:B------:R-:W-:Y:S01]  /*7390*/  FMUL R51, R70.reuse, R58 ;  /* 0x0000003a46337220 */ /* 0x040fe20000400000 */
[C---:B------:R-:W-:Y:S01]  /*73a0*/  FMUL R53, R70.reuse, R60 ;  /* 0x0000003c46357220 */ /* 0x040fe20000400000 */
[C---:B------:R-:W-:Y:S01]  /*73b0*/  FFMA R43, R71.reuse, R115, R43 ;  /* 0x00000073472b7223 */ /* 0x040fe2000000002b */
[----:B------:R-:W-:Y:S02]  /*73c0*/  HADD2.F32 R120, -RZ, R120.H1_H1 ;  /* 0x30000078ff787230 */ /* 0x000fe40000004100 */
[C---:B------:R-:W-:Y:S01]  /*73d0*/  FMUL R47, R70.reuse, R54 ;  /* 0x00000036462f7220 */ /* 0x040fe20000400000 */
[C---:B------:R-:W-:Y:S01]  /*73e0*/  FMUL R57, R70.reuse, R64 ;  /* 0x0000004046397220 */ /* 0x040fe20000400000 */
[C---:B------:R-:W-:Y:S01]  /*73f0*/  FMUL R58, R70.reuse, R65 ;  /* 0x00000041463a7220 */ /* 0x040fe20000400000 */
[C---:B------:R-:W-:Y:S01]  /*7400*/  FMUL R60, R70.reuse, R67 ;  /* 0x00000043463c7220 */ /* 0x040fe20000400000 */
[----:B------:R-:W-:Y:S01]  /*7410*/  FFMA R44, R71, R116, R44 ;  /* 0x00000074472c7223 */ /* 0x000fe2000000002c */
[----:B------:R-:W-:Y:S01]  /*7420*/  FMUL R48, R70, R55 ;  /* 0x0000003746307220 */ /* 0x000fe20000400000 */
[----:B------:R-:W-:Y:S01]  /*7430*/  F2FP.SATFINITE.E4M3.F32.PACK_AB_MERGE_C R64, R5, R4, R76 ;  /* 0x000000040540723e */ /* 0x000fe2000480704c */
[----:B------:R-:W-:Y:S01]  /*7440*/  FFMA R45, R71, R117, R45 ;  /* 0x00000075472d7223 */ /* 0x000fe2000000002d */
[----:B------:R-:W-:Y:S01]  /*7450*/  F2FP.SATFINITE.E4M3.F32.PACK_AB_MERGE_C R65, R9, R8, R129 ;  /* 0x000000080941723e */ /* 0x000fe20004807081 */
[C---:B------:R-:W-:Y:S01]  /*7460*/  FFMA R46, R71.reuse, R118, R46 ;  /* 0x00000076472e7223 */ /* 0x040fe2000000002e */
[----:B------:R-:W-:Y:S01]  /*7470*/  F2FP.SATFINITE.E4M3.F32.PACK_AB_MERGE_C R67, R2, R0, R3 ;  /* 0x000000000243723e */ /* 0x000fe20004807003 */
[--C-:B------:R-:W-:Y:S02]  /*7480*/  HADD2.F32 R123, -RZ, R124.reuse.H0_H0 ;  /* 0x2000007cff7b7230 */ /* 0x100fe40000004100 */
[C---:B------:R-:W-:Y:S01]  /*7490*/  FFMA R47, R71.reuse, R119, R47 ;  /* 0x00000077472f7223 */ /* 0x040fe2000000002f */
[----:B------:R-:W-:Y:S02]  /*74a0*/  HADD2.F32 R124, -RZ, R124.H1_H1 ;  /* 0x3000007cff7c7230 */ /* 0x000fe40000004100 */
[C---:B------:R-:W-:Y:S01]  /*74b0*/  FFMA R48, R71.reuse, R120, R48 ;  /* 0x0000007847307223 */ /* 0x040fe20000000030 */
[----:B------:R1:W-:Y:S01]  /*74c0*/  STS.128 [R140+UR57+0x2200], R64 ;  /* 0x002200408c007988 */ /* 0x0003e20008000c39 */
[C---:B------:R-:W-:Y:S01]  /*74d0*/  FFMA R49, R71.reuse, R121, R49 ;  /* 0x0000007947317223 */ /* 0x040fe20000000031 */
[C---:B------:R-:W-:Y:S01]  /*74e0*/  FFMA R50, R71.reuse, R122, R50 ;  /* 0x0000007a47327223 */ /* 0x040fe20000000032 */
[C---:B------:R-:W-:Y:S01]  /*74f0*/  FMUL R54, R70.reuse, R61 ;  /* 0x0000003d46367220 */ /* 0x040fe20000400000 */
[--C-:B------:R-:W-:Y:S02]  /*7500*/  HADD2.F32 R127, -RZ, R128.reuse.H0_H0 ;  /* 0x20000080ff7f7230 */ /* 0x100fe40000004100 */
[C---:B------:R-:W-:Y:S01]  /*7510*/  FFMA R51, R71.reuse, R123, R51 ;  /* 0x0000007b47337223 */ /* 0x040fe20000000033 */
[----:B------:R-:W-:Y:S02]  /*7520*/  HADD2.F32 R128, -RZ, R128.H1_H1 ;  /* 0x30000080ff807230 */ /* 0x000fe40000004100 */
[----:B------:R-:W-:Y:S01]  /*7530*/  FMUL R55, R70, R62 ;  /* 0x0000003e46377220 */ /* 0x000fe20000400000 */
[----:B------:R1:W-:Y:S01]  /*7540*/  STS.128 [R150+0x2010], R16 ;  /* 0x0020101096007388 */ /* 0x0003e20000000c00 */
[----:B------:R-:W-:Y:S01]  /*7550*/  F2FP.SATFINITE.E4M3.F32.PACK_AB_MERGE_C R35, R36, R35, RZ ;  /* 0x000000232423723e */ /* 0x000fe200048070ff */
[C---:B------:R-:W-:Y:S01]  /*7560*/  FFMA R52, R71.reuse, R124, R52 ;  /* 0x0000007c47347223 */ /* 0x040fe20000000034 */
[----:B------:R-:W-:Y:S01]  /*7570*/  FMUL R56, R70, R63 ;  /* 0x0000003f46387220 */ /* 0x000fe20000400000 */
[C---:B------:R-:W-:Y:S01]  /*7580*/  FFMA R53, R71.reuse, R125, R53 ;  /* 0x0000007d47357223 */ /* 0x040fe20000000035 */
[C---:B------:R-:W-:Y:S01]  /*7590*/  FFMA R54, R71.reuse, R126, R54 ;  /* 0x0000007e47367223 */ /* 0x040fe20000000036 */
[C---:B------:R-:W-:Y:S01]  /*75a0*/  FFMA R55, R71.reuse, R127, R55 ;  /* 0x0000007f47377223 */ /* 0x040fe20000000037 */
[C---:B------:R-:W-:Y:S01]  /*75b0*/  FFMA R56, R71.reuse, R128, R56 ;  /* 0x0000008047387223 */ /* 0x040fe20000000038 */
[----:B------:R-:W-:Y:S01]  /*75c0*/  F2FP.SATFINITE.E4M3.F32.PACK_AB_MERGE_C R39, R40, R39, RZ ;  /* 0x000000272827723e */ /* 0x000fe200048070ff */
[C---:B------:R-:W-:Y:S01]  /*75d0*/  FFMA R57, R71.reuse, R72, R57 ;  /* 0x0000004847397223 */ /* 0x040fe20000000039 */
[----:B------:R-:W-:Y:S01]  /*75e0*/  F2FP.SATFINITE.E4M3.F32.PACK_AB_MERGE_C R43, R44, R43, RZ ;  /* 0x0000002b2c2b723e */ /* 0x000fe200048070ff */
[C---:B------:R-:W-:Y:S01]  /*75f0*/  FFMA R58, R71.reuse, R73, R58 ;  /* 0x00000049473a7223 */ /* 0x040fe2000000003a */
[C---:B------:R-:W-:Y:S01]  /*7600*/  FFMA R59, R71.reuse, R74, R59 ;  /* 0x0000004a473b7223 */ /* 0x040fe2000000003b */
[----:B------:R-:W-:Y:S01]  /*7610*/  F2FP.SATFINITE.E4M3.F32.PACK_AB_MERGE_C R33, R34, R33, R35 ;  /* 0x000000212221723e */ /* 0x000fe20004807023 */
[----:B------:R-:W-:Y:S01]  /*7620*/  FFMA R60, R71, R75, R60 ;  /* 0x0000004b473c7223 */ /* 0x000fe2000000003c */
[----:B------:R-:W-:Y:S02]  /*7630*/  F2FP.SATFINITE.E4M3.F32.PACK_AB_MERGE_C R32, R30, R29, R32 ;  /* 0x0000001d1e20723e */ /* 0x000fe40004807020 */
[----:B------:R-:W-:Y:S02]  /*7640*/  F2FP.SATFINITE.E4M3.F32.PACK_AB_MERGE_C R34, R38, R37, R39 ;  /* 0x000000252622723e */ /* 0x000fe40004807027 */
[----:B------:R-:W-:Y:S02]  /*7650*/  F2FP.SATFINITE.E4M3.F32.PACK_AB_MERGE_C R35, R42, R41, R43 ;  /* 0x000000292a23723e */ /* 0x000fe4000480702b */
[----:B------:R-:W-:Y:S02]  /*7660*/  F2FP.SATFINITE.E4M3.F32.PACK_AB_MERGE_C R51, R52, R51, RZ ;  /* 0x000000333433723e */ /* 0x000fe400048070ff */
[----:B------:R-:W-:Y:S01]  /*7670*/  F2FP.SATFINITE.E4M3.F32.PACK_AB_MERGE_C R48, R48, R47, RZ ;  /* 0x0000002f3030723e */ /* 0x000fe200048070ff */
[----:B------:R1:W-:Y:S01]  /*7680*/  STS.128 [R149+0x2020], R32 ;  /* 0x0020202095007388 */ /* 0x0003e20000000c00 */
[----:B------:R-:W-:Y:S02]  /*7690*/  F2FP.SATFINITE.E4M3.F32.PACK_AB_MERGE_C R55, R56, R55, RZ ;  /* 0x000000373837723e */ /* 0x000fe400048070ff */
[----:B------:R-:W-:Y:S02]  /*76a0*/  F2FP.SATFINITE.E4M3.F32.PACK_AB_MERGE_C R59, R60, R59, RZ ;  /* 0x0000003b3c3b723e */ /* 0x000fe400048070ff */
[----:B------:R-:W-:Y:S02]  /*76b0*/  F2FP.SATFINITE.E4M3.F32.PACK_AB_MERGE_C R49, R50, R49, R51 ;  /* 0x000000313231723e */ /* 0x000fe40004807033 */
[----:B------:R-:W-:Y:S02]  /*76c0*/  F2FP.SATFINITE.E4M3.F32.PACK_AB_MERGE_C R48, R46, R45, R48 ;  /* 0x0000002d2e30723e */ /* 0x000fe40004807030 */
[----:B------:R-:W-:Y:S02]  /*76d0*/  F2FP.SATFINITE.E4M3.F32.PACK_AB_MERGE_C R50, R54, R53, R55 ;  /* 0x000000353632723e */ /* 0x000fe40004807037 */
[----:B------:R-:W-:Y:S05]  /*76e0*/  F2FP.SATFINITE.E4M3.F32.PACK_AB_MERGE_C R51, R58, R57, R59 ;  /* 0x000000393a33723e */ /* 0x000fea000480703b */
[----:B------:R1:W-:Y:S01]  /*76f0*/  STS.128 [R148+0x2030], R48 ;  /* 0x0020303094007388 */ /* 0x0003e20000000c00 */
[----:B------:R-:W-:Y:S01]  /*7700*/  @!PT LDS RZ, [RZ] ;  /* 0x00000000fffff984 */ /* 0x000fe20000000800 */
[----:B------:R-:W-:Y:S01]  /*7710*/  @!PT LDS RZ, [RZ] ;  /* 0x00000000fffff984 */ /* 0x000fe20000000800 */
[----:B------:R-:W-:Y:S01]  /*7720*/  @!PT LDS RZ, [RZ] ;  /* 0x00000000fffff984 */ /* 0x000fe20000000800 */
[----:B------:R-:W-:Y:S01]  /*7730*/  @!PT LDS RZ, [RZ] ;  /* 0x00000000fffff984 */ /* 0x000fe20000000800 */
[----:B------:R3:W-:Y:S07]  /*7740*/  MEMBAR.ALL.CTA ;  /* 0x0000000000007992 */ /* 0x0007ee0000008000 */
[----:B---3--:R-:W3:Y:S02]  /*7750*/  FENCE.VIEW.ASYNC.S ;  /* 0x00000000000073c6 */ /* 0x008ee40000000000 */
[----:B---3--:R-:W-:Y:S06]  /*7760*/  BAR.SYNC.DEFER_BLOCKING 0x1, 0x80 ;  /* 0x0042000000007b1d */ /* 0x008fec0000010000 */
[----:B------:R-:W-:Y:S05]  /*7770*/  @P0 BRA `(.L_x_118) ;  /* 0x0000000000300947 */ /* 0x000fea0003800000 */
[----:B------:R-:W-:Y:S02]  /*7780*/  UIADD3 UR10, UPT, UPT, UR57, 0x2200, URZ ;  /* 0x00002200390a7890 */ /* 0x000fe4000fffe0ff */
[----:B------:R-:W-:Y:S02]  /*7790*/  UIADD3 UR8, UP0, UPT, UR62, 0x680, URZ ;  /* 0x000006803e087890 */ /* 0x000fe4000ff1e0ff */
[----:B------:R-:W-:Y:S02]  /*77a0*/  USHF.L.U32 UR5, UR51, 0x6, URZ ;  /* 0x0000000633057899 */ /* 0x000fe400080006ff */
[----:B------:R-:W-:Y:S01]  /*77b0*/  MOV R151, UR10 ;  /* 0x0000000a00977c02 */ /* 0x000fe20008000f00 */
[----:B------:R-:W-:Y:S02]  /*77c0*/  USHF.L.U32 UR6, UR50, 0x7, URZ ;  /* 0x0000000732067899 */ /* 0x000fe400080006ff */
[----:B------:R-:W-:Y:S01]  /*77d0*/  UIADD3.X UR9, UPT, UPT, URZ, UR63, URZ, UP0, !UPT ;  /* 0x0000003fff097290 */ /* 0x000fe200087fe4ff */
[----:B------:R-:W-:Y:S01]  /*77e0*/  R2UR UR4, R151 ;  /* 0x00000000970472ca */ /* 0x000fe200000e0000 */
[----:B------:R-:W-:Y:S11]  /*77f0*/  UMOV UR7, UR36 ;  /* 0x0000002400077c82 */ /* 0x000ff60008000000 */
[----:B------:R-:W-:Y:S01]  /*7800*/  @!UPT UIADD3 URZ, UPT, UPT, URZ, URZ, URZ ;  /* 0x000000fffffff290 */ /* 0x000fe2000fffe0ff */
[----:B------:R3:W-:Y:S01]  /*7810*/  UTMASTG.3D [UR4], [UR8] ;  /* 0x00000004080073b5 */ /* 0x0007e20008010000 */
[----:B------:R0:W-:Y:S01]  /*7820*/  UTMACMDFLUSH ;  /* 0x00000000000079b7 */ /* 0x0001e20000000000 */
[----:B---3--:R-:W-:Y:S04]  /*7830*/  DEPBAR.LE SB0, 0x0 ;  /* 0x000080000000791a */ /* 0x008fe80000000000 */
.L_x_118:
[----:B------:R-:W-:Y:S05]  /*7840*/  BSYNC.RECONVERGENT B0 ;  /* 0x0000000000007941 */ /* 0x000fea0003800200 */
.L_x_117:
[----:B------:R-:W-:Y:S01]  /*7850*/  BAR.SYNC.DEFER_BLOCKING 0x1, 0x80 ;  /* 0x0042000000007b1d */ /* 0x000fe20000010000 */
[----:B------:R-:W-:Y:S01]  /*7860*/  ISETP.NE.AND P0, PT, R144, 0x2, PT ;  /* 0x000000029000780c */ /* 0x000fe20003f05270 */
[----:B------:R-:W-:Y:S01]  /*7870*/  UISETP.NE.AND UP0, UPT, UR61, URZ, UPT ;  /* 0x000000ff3d00728c */ /* 0x000fe2000bf05270 */
[----:B------:R-:W-:Y:S01]  /*7880*/  ISETP.NE.AND P1, PT, R68, 0x4, PT ;  /* 0x000000044400780c */ /* 0x000fe20003f25270 */
[----:B------:R-:W-:Y:S01]  /*7890*/  UIADD3 UR51, UPT, UPT, UR42, UR48, URZ ;  /* 0x000000302a337290 */ /* 0x000fe2000fffe0ff */
[----:B------:R-:W-:Y:S01]  /*78a0*/  SEL R2, RZ, 0x1, P0 ;  /* 0x00000001ff027807 */ /* 0x000fe20000000000 */
[----:B------:R-:W-:Y:S01]  /*78b0*/  UIADD3 UR50, UPT, UPT, UR43, UR49, URZ ;  /* 0x000000312b327290 */ /* 0x000fe2000fffe0ff */
[----:B------:R-:W-:Y:S02]  /*78c0*/  SEL R0, RZ, 0x1, P1 ;  /* 0x00000001ff007807 */ /* 0x000fe40000800000 */
[----:B------:R-:W-:Y:S02]  /*78d0*/  LOP3.LUT R146, R146, R2, RZ, 0x3c, !PT ;  /* 0x0000000292927212 */ /* 0x000fe400078e3cff */
[----:B------:R-:W-:Y:S02]  /*78e0*/  LOP3.LUT R147, R147, R0, RZ, 0x3c, !PT ;  /* 0x0000000093937212 */ /* 0x000fe400078e3cff */
[----:B------:R-:W-:Y:S02]  /*78f0*/  SEL R144, R144, RZ, P0 ;  /* 0x000000ff90907207 */ /* 0x000fe40000000000 */
[----:B------:R-:W-:Y:S01]  /*7900*/  SEL R68, R68, RZ, P1 ;  /* 0x000000ff44447207 */ /* 0x000fe20000800000 */
[----:B------:R-:W-:Y:S01]  /*7910*/  UMOV UR36, UR60 ;  /* 0x0000003c00247c82 */ /* 0x000fe20008000000 */
[----:B------:R-:W-:Y:S05]  /*7920*/  BRA.U UP0, `(.L_x_119) ;  /* 0xffffffdd00487547 */ /* 0x000fea000b83ffff */
[----:B------:R-:W-:Y:S05]  /*7930*/  EXIT ;  /* 0x000000000000794d */ /* 0x000fea0003800000 */
.L_x_25:
[----:B--2---:R2:W3:Y:S02]  /*7940*/  SYNCS.PHASECHK.TRANS64.TRYWAIT P0, [R0+URZ+0x130], R2 ;  /* 0x00013002000075a7 */ /* 0x0044e400080011ff */
[----:B---3--:R-:W-:Y:S05]  /*7950*/  @!P0 NANOSLEEP.SYNCS 0x989680 ;  /* 0x009896800000895d */ /* 0x008fea0003900000 */
[----:B------:R-:W3:Y:S02]  /*7960*/  @!P0 SYNCS.PHASECHK.TRANS64 P0, [R0+URZ+0x130], R2 ;  /* 0x00013002000085a7 */ /* 0x000ee400080010ff */
[----:B---3--:R-:W-:Y:S05]  /*7970*/  @!P0 BRA `(.L_x_25) ;  /* 0xfffffffc00f08947 */ /* 0x008fea000383ffff */
[----:B------:R-:W-:Y:S05]  /*7980*/  BRA `(.L_x_120) ;  /* 0xffffffa0008c7947 */ /* 0x000fea000383ffff */
.L_x_28:
[----:B--2---:R-:W-:-:S07]  /*7990*/  MOV R0, UR33 ;  /* 0x0000002100007c02 */ /* 0x004fce0008000f00 */
.L_x_121:
[----:B--2---:R2:W3:Y:S02]  /*79a0*/  SYNCS.PHASECHK.TRANS64.TRYWAIT P0, [R0+URZ+0x50], R3 ;  /* 0x00005003000075a7 */ /* 0x0044e400080011ff */
[----:B---3--:R-:W-:Y:S05]  /*79b0*/  @!P0 NANOSLEEP.SYNCS 0x989680 ;  /* 0x009896800000895d */ /* 0x008fea0003900000 */
[----:B------:R-:W3:Y:S02]  /*79c0*/  @!P0 SYNCS.PHASECHK.TRANS64 P0, [R0+URZ+0x50], R3 ;  /* 0x00005003000085a7 */ /* 0x000ee400080010ff */
[----:B---3--:R-:W-:Y:S05]  /*79d0*/  @!P0 BRA `(.L_x_121) ;  /* 0xfffffffc00f08947 */ /* 0x008fea000383ffff */
[----:B------:R-:W-:Y:S05]  /*79e0*/  BRA `(.L_x_27) ;  /* 0xffffffa000dc7947 */ /* 0x000fea000383ffff */
.L_x_35:
[----:B-1----:R-:W-:-:S07]  /*79f0*/  MOV R0, UR33 ;  /* 0x0000002100007c02 */ /* 0x002fce0008000f00 */
.L_x_122:
[----:B-1----:R1:W2:Y:S02]  /*7a00*/  SYNCS.PHASECHK.TRANS64.TRYWAIT P0, [R0+URZ+0x50], R3 ;  /* 0x00005003000075a7 */ /* 0x0022a400080011ff */
[----:B--2---:R-:W-:Y:S05]  /*7a10*/  @!P0 NANOSLEEP.SYNCS 0x989680 ;  /* 0x009896800000895d */ /* 0x004fea0003900000 */
[----:B------:R-:W2:Y:S02]  /*7a20*/  @!P0 SYNCS.PHASECHK.TRANS64 P0, [R0+URZ+0x50], R3 ;  /* 0x00005003000085a7 */ /* 0x000ea400080010ff */
[----:B--2---:R-:W-:Y:S05]  /*7a30*/  @!P0 BRA `(.L_x_122) ;  /* 0xfffffffc00f08947 */ /* 0x004fea000383ffff */
[----:B------:R-:W-:Y:S05]  /*7a40*/  BRA `(.L_x_34) ;  /* 0xffffffa400a07947 */ /* 0x000fea000383ffff */
.L_x_40:
[----:B-1----:R1:W2:Y:S02]  /*7a50*/  SYNCS.PHASECHK.TRANS64.TRYWAIT P0, [R3+URZ+0xc0], R0 ;  /* 0x0000c000030075a7 */ /* 0x0022a400080011ff */
[----:B--2---:R-:W-:Y:S05]  /*7a60*/  @!P0 NANOSLEEP.SYNCS 0x989680 ;  /* 0x009896800000895d */ /* 0x004fea0003900000 */
[----:B------:R-:W2:Y:S02]  /*7a70*/  @!P0 SYNCS.PHASECHK.TRANS64 P0, [R3+URZ+0xc0], R0 ;  /* 0x0000c000030085a7 */ /* 0x000ea400080010ff */
[----:B--2---:R-:W-:Y:S05]  /*7a80*/  @!P0 BRA `(.L_x_40) ;  /* 0xfffffffc00f08947 */ /* 0x004fea000383ffff */
[----:B------:R-:W-:Y:S05]  /*7a90*/  BRA `(.L_x_123) ;  /* 0xffffffa8003c7947 */ /* 0x000fea000383ffff */
.L_x_44:
[----:B------:R-:W-:-:S07]  /*7aa0*/  MOV R0, UR4 ;  /* 0x0000000400007c02 */ /* 0x000fce0008000f00 */
.L_x_124:
[----:B-1----:R1:W2:Y:S02]  /*7ab0*/  SYNCS.PHASECHK.TRANS64.TRYWAIT P0, [R0+URZ], R2 ;  /* 0x00000002000075a7 */ /* 0x0022a400080011ff */
[----:B--2---:R-:W-:Y:S05]  /*7ac0*/  @!P0 NANOSLEEP.SYNCS 0x989680 ;  /* 0x009896800000895d */ /* 0x004fea0003900000 */
[----:B------:R-:W2:Y:S02]  /*7ad0*/  @!P0 SYNCS.PHASECHK.TRANS64 P0, [R0+URZ], R2 ;  /* 0x00000002000085a7 */ /* 0x000ea400080010ff */
[----:B--2---:R-:W-:Y:S05]  /*7ae0*/  @!P0 BRA `(.L_x_124) ;  /* 0xfffffffc00f08947 */ /* 0x004fea000383ffff */
[----:B------:R-:W-:Y:S05]  /*7af0*/  BRA `(.L_x_125) ;  /* 0xffffffac00c07947 */ /* 0x000fea000383ffff */
.L_x_45:
[----:B------:R-:W-:-:S07]  /*7b00*/  MOV R0, UR4 ;  /* 0x0000000400007c02 */ /* 0x000fce0008000f00 */
.L_x_126:
[----:B-1----:R1:W2:Y:S02]  /*7b10*/  SYNCS.PHASECHK.TRANS64.TRYWAIT P0, [R0+URZ], R3 ;  /* 0x00000003000075a7 */ /* 0x0022a400080011ff */
[----:B--2---:R-:W-:Y:S05]  /*7b20*/  @!P0 NANOSLEEP.SYNCS 0x989680 ;  /* 0x009896800000895d */ /* 0x004fea0003900000 */
[----:B------:R-:W2:Y:S02]  /*7b30*/  @!P0 SYNCS.PHASECHK.TRANS64 P0, [R0+URZ], R3 ;  /* 0x00000003000085a7 */ /* 0x000ea400080010ff */
[----:B--2---:R-:W-:Y:S05]  /*7b40*/  @!P0 BRA `(.L_x_126) ;  /* 0xfffffffc00f08947 */ /* 0x004fea000383ffff */
[----:B------:R-:W-:Y:S05]  /*7b50*/  BRA `(.L_x_127) ;  /* 0xffffffac00cc7947 */ /* 0x000fea000383ffff */
.L_x_46:
[----:B------:R-:W-:-:S07]  /*7b60*/  MOV R0, UR4 ;  /* 0x0000000400007c02 */ /* 0x000fce0008000f00 */
.L_x_128:
[----:B-1----:R1:W2:Y:S02]  /*7b70*/  SYNCS.PHASECHK.TRANS64.TRYWAIT P0, [R0+URZ], R3 ;  /* 0x00000003000075a7 */ /* 0x0022a400080011ff */
[----:B--2---:R-:W-:Y:S05]  /*7b80*/  @!P0 NANOSLEEP.SYNCS 0x989680 ;  /* 0x009896800000895d */ /* 0x004fea0003900000 */
[----:B------:R-:W2:Y:S02]  /*7b90*/  @!P0 SYNCS.PHASECHK.TRANS64 P0, [R0+URZ], R3 ;  /* 0x00000003000085a7 */ /* 0x000ea400080010ff */
[----:B--2---:R-:W-:Y:S05]  /*7ba0*/  @!P0 BRA `(.L_x_128) ;  /* 0xfffffffc00f08947 */ /* 0x004fea000383ffff */
[----:B------:R-:W-:Y:S05]  /*7bb0*/  BRA `(.L_x_129) ;  /* 0xffffffac00d87947 */ /* 0x000fea000383ffff */
.L_x_47:
[----:B------:R-:W-:-:S07]  /*7bc0*/  MOV R0, UR4 ;  /* 0x0000000400007c02 */ /* 0x000fce0008000f00 */
.L_x_130:
[----:B-1----:R1:W2:Y:S02]  /*7bd0*/  SYNCS.PHASECHK.TRANS64.TRYWAIT P0, [R0+URZ], R3 ;  /* 0x00000003000075a7 */ /* 0x0022a400080011ff */
[----:B--2---:R-:W-:Y:S05]  /*7be0*/  @!P0 NANOSLEEP.SYNCS 0x989680 ;  /* 0x009896800000895d */ /* 0x004fea0003900000 */
[----:B------:R-:W2:Y:S02]  /*7bf0*/  @!P0 SYNCS.PHASECHK.TRANS64 P0, [R0+URZ], R3 ;  /* 0x00000003000085a7 */ /* 0x000ea400080010ff */
[----:B--2---:R-:W-:Y:S05]  /*7c00*/  @!P0 BRA `(.L_x_130) ;  /* 0xfffffffc00f08947 */ /* 0x004fea000383ffff */
[----:B------:R-:W-:Y:S05]  /*7c10*/  BRA `(.L_x_131) ;  /* 0xffffffac00e47947 */ /* 0x000fea000383ffff */
.L_x_48:
[----:B------:R-:W-:-:S07]  /*7c20*/  MOV R0, UR4 ;  /* 0x0000000400007c02 */ /* 0x000fce0008000f00 */
.L_x_132:
[----:B-1----:R1:W2:Y:S02]  /*7c30*/  SYNCS.PHASECHK.TRANS64.TRYWAIT P0, [R0+URZ], R3 ;  /* 0x00000003000075a7 */ /* 0x0022a400080011ff */
[----:B--2---:R-:W-:Y:S05]  /*7c40*/  @!P0 NANOSLEEP.SYNCS 0x989680 ;  /* 0x009896800000895d */ /* 0x004fea0003900000 */
[----:B------:R-:W2:Y:S02]  /*7c50*/  @!P0 SYNCS.PHASECHK.TRANS64 P0, [R0+URZ], R3 ;  /* 0x00000003000085a7 */ /* 0x000ea400080010ff */
[----:B--2---:R-:W-:Y:S05]  /*7c60*/  @!P0 BRA `(.L_x_132) ;  /* 0xfffffffc00f08947 */ /* 0x004fea000383ffff */
[----:B------:R-:W-:Y:S05]  /*7c70*/  BRA `(.L_x_133) ;  /* 0xffffffac00f07947 */ /* 0x000fea000383ffff */
.L_x_49:
[----:B------:R-:W-:-:S07]  /*7c80*/  MOV R0, UR4 ;  /* 0x0000000400007c02 */ /* 0x000fce0008000f00 */
.L_x_134:
[----:B-1----:R1:W2:Y:S02]  /*7c90*/  SYNCS.PHASECHK.TRANS64.TRYWAIT P0, [R0+URZ], R3 ;  /* 0x00000003000075a7 */ /* 0x0022a400080011ff */
[----:B--2---:R-:W-:Y:S05]  /*7ca0*/  @!P0 NANOSLEEP.SYNCS 0x989680 ;  /* 0x009896800000895d */ /* 0x004fea0003900000 */
[----:B------:R-:W2:Y:S02]  /*7cb0*/  @!P0 SYNCS.PHASECHK.TRANS64 P0, [R0+URZ], R3 ;  /* 0x00000003000085a7 */ /* 0x000ea400080010ff */
[----:B--2---:R-:W-:Y:S05]  /*7cc0*/  @!P0 BRA `(.L_x_134) ;  /* 0xfffffffc00f08947 */ /* 0x004fea000383ffff */
[----:B------:R-:W-:Y:S05]  /*7cd0*/  BRA `(.L_x_135) ;  /* 0xffffffac00fc7947 */ /* 0x000fea000383ffff */
.L_x_50:
[----:B------:R-:W-:-:S07]  /*7ce0*/  MOV R0, UR4 ;  /* 0x0000000400007c02 */ /* 0x000fce0008000f00 */
.L_x_136:
[----:B-1----:R1:W2:Y:S02]  /*7cf0*/  SYNCS.PHASECHK.TRANS64.TRYWAIT P0, [R0+URZ], R3 ;  /* 0x00000003000075a7 */ /* 0x0022a400080011ff */
[----:B--2---:R-:W-:Y:S05]  /*7d00*/  @!P0 NANOSLEEP.SYNCS 0x989680 ;  /* 0x009896800000895d */ /* 0x004fea0003900000 */
[----:B------:R-:W2:Y:S02]  /*7d10*/  @!P0 SYNCS.PHASECHK.TRANS64 P0, [R0+URZ], R3 ;  /* 0x00000003000085a7 */ /* 0x000ea400080010ff */
[----:B--2---:R-:W-:Y:S05]  /*7d20*/  @!P0 BRA `(.L_x_136) ;  /* 0xfffffffc00f08947 */ /* 0x004fea000383ffff */
[----:B------:R-:W-:Y:S05]  /*7d30*/  BRA `(.L_x_137) ;  /* 0xffffffb000087947 */ /* 0x000fea000383ffff */
.L_x_51:
[----:B------:R-:W-:-:S07]  /*7d40*/  MOV R0, UR4 ;  /* 0x0000000400007c02 */ /* 0x000fce0008000f00 */
.L_x_138:
[----:B-1----:R1:W2:Y:S02]  /*7d50*/  SYNCS.PHASECHK.TRANS64.TRYWAIT P0, [R0+URZ], R3 ;  /* 0x00000003000075a7 */ /* 0x0022a400080011ff */
[----:B--2---:R-:W-:Y:S05]  /*7d60*/  @!P0 NANOSLEEP.SYNCS 0x989680 ;  /* 0x009896800000895d */ /* 0x004fea0003900000 */
[----:B------:R-:W2:Y:S02]  /*7d70*/  @!P0 SYNCS.PHASECHK.TRANS64 P0, [R0+URZ], R3 ;  /* 0x00000003000085a7 */ /* 0x000ea400080010ff */
[----:B--2---:R-:W-:Y:S05]  /*7d80*/  @!P0 BRA `(.L_x_138) ;  /* 0xfffffffc00f08947 */ /* 0x004fea000383ffff */
[----:B------:R-:W-:Y:S05]  /*7d90*/  BRA `(.L_x_139) ;  /* 0xffffffb000147947 */ /* 0x000fea000383ffff */
.L_x_52:
[----:B------:R-:W-:-:S07]  /*7da0*/  MOV R0, UR4 ;  /* 0x0000000400007c02 */ /* 0x000fce0008000f00 */
.L_x_140:
[----:B-1----:R1:W2:Y:S02]  /*7db0*/  SYNCS.PHASECHK.TRANS64.TRYWAIT P0, [R0+URZ], R3 ;  /* 0x00000003000075a7 */ /* 0x0022a400080011ff */
[----:B--2---:R-:W-:Y:S05]  /*7dc0*/  @!P0 NANOSLEEP.SYNCS 0x989680 ;  /* 0x009896800000895d */ /* 0x004fea0003900000 */
[----:B------:R-:W2:Y:S02]  /*7dd0*/  @!P0 SYNCS.PHASECHK.TRANS64 P0, [R0+URZ], R3 ;  /* 0x00000003000085a7 */ /* 0x000ea400080010ff */
[----:B--2---:R-:W-:Y:S05]  /*7de0*/  @!P0 BRA `(.L_x_140) ;  /* 0xfffffffc00f08947 */ /* 0x004fea000383ffff */
[----:B------:R-:W-:Y:S05]  /*7df0*/  BRA `(.L_x_141) ;  /* 0xffffffb000207947 */ /* 0x000fea000383ffff */
.L_x_55:
[----:B--2---:R2:W3:Y:S02]  /*7e00*/  SYNCS.PHASECHK.TRANS64.TRYWAIT P0, [R2+URZ+0x120], R4 ;  /* 0x00012004020075a7 */ /* 0x0044e400080011ff */
[----:B---3--:R-:W-:Y:S05]  /*7e10*/  @!P0 NANOSLEEP.SYNCS 0x989680 ;  /* 0x009896800000895d */ /* 0x008fea0003900000 */
[----:B------:R-:W3:Y:S02]  /*7e20*/  @!P0 SYNCS.PHASECHK.TRANS64 P0, [R2+URZ+0x120], R4 ;  /* 0x00012004020085a7 */ /* 0x000ee400080010ff */
[----:B---3--:R-:W-:Y:S05]  /*7e30*/  @!P0 BRA `(.L_x_55) ;  /* 0xfffffffc00f08947 */ /* 0x008fea000383ffff */
[----:B------:R-:W-:Y:S05]  /*7e40*/  BRA `(.L_x_142) ;  /* 0xffffffb0007c7947 */ /* 0x000fea000383ffff */
.L_x_56:
[----:B------:R-:W-:-:S07]  /*7e50*/  MOV R2, UR5 ;  /* 0x0000000500027c02 */ /* 0x000fce0008000f00 */
.L_x_143:
[----:B--2---:R2:W3:Y:S02]  /*7e60*/  SYNCS.PHASECHK.TRANS64.TRYWAIT P0, [R2+URZ+0xd0], R5 ;  /* 0x0000d005020075a7 */ /* 0x0044e400080011ff */
[----:B---3--:R-:W-:Y:S05]  /*7e70*/  @!P0 NANOSLEEP.SYNCS 0x989680 ;  /* 0x009896800000895d */ /* 0x008fea0003900000 */
[----:B------:R-:W3:Y:S02]  /*7e80*/  @!P0 SYNCS.PHASECHK.TRANS64 P0, [R2+URZ+0xd0], R5 ;  /* 0x0000d005020085a7 */ /* 0x000ee400080010ff */
[----:B---3--:R-:W-:Y:S05]  /*7e90*/  @!P0 BRA `(.L_x_143) ;  /* 0xfffffffc00f08947 */ /* 0x008fea000383ffff */
[----:B------:R-:W-:Y:S05]  /*7ea0*/  BRA `(.L_x_144) ;  /* 0xffffffb0008c7947 */ /* 0x000fea000383ffff */
.L_x_57:
[----:B--2---:R2:W3:Y:S02]  /*7eb0*/  SYNCS.PHASECHK.TRANS64.TRYWAIT P1, [R2+URZ+0xc0], R4 ;  /* 0x0000c004020075a7 */ /* 0x0044e400080211ff */
[----:B---3--:R-:W-:Y:S05]  /*7ec0*/  @!P1 NANOSLEEP.SYNCS 0x989680 ;  /* 0x009896800000995d */ /* 0x008fea0003900000 */
[----:B------:R-:W3:Y:S02]  /*7ed0*/  @!P1 SYNCS.PHASECHK.TRANS64 P1, [R2+URZ+0xc0], R4 ;  /* 0x0000c004020095a7 */ /* 0x000ee400080210ff */
[----:B---3--:R-:W-:Y:S05]  /*7ee0*/  @!P1 BRA `(.L_x_57) ;  /* 0xfffffffc00f09947 */ /* 0x008fea000383ffff */
[----:B------:R-:W-:Y:S05]  /*7ef0*/  BRA `(.L_x_145) ;  /* 0xffffffb000bc7947 */ /* 0x000fea000383ffff */
.L_x_60:
[----:B------:R-:W-:-:S07]  /*7f00*/  MOV R0, UR5 ;  /* 0x0000000500007c02 */ /* 0x000fce0008000f00 */
.L_x_146:
[----:B--2---:R2:W3:Y:S02]  /*7f10*/  SYNCS.PHASECHK.TRANS64.TRYWAIT P0, [R0+URZ+0xd0], R2 ;  /* 0x0000d002000075a7 */ /* 0x0044e400080011ff */
[----:B---3--:R-:W-:Y:S05]  /*7f20*/  @!P0 NANOSLEEP.SYNCS 0x989680 ;  /* 0x009896800000895d */ /* 0x008fea0003900000 */
[----:B------:R-:W3:Y:S02]  /*7f30*/  @!P0 SYNCS.PHASECHK.TRANS64 P0, [R0+URZ+0xd0], R2 ;  /* 0x0000d002000085a7 */ /* 0x000ee400080010ff */
[----:B---3--:R-:W-:Y:S05]  /*7f40*/  @!P0 BRA `(.L_x_146) ;  /* 0xfffffffc00f08947 */ /* 0x008fea000383ffff */
[----:B------:R-:W-:Y:S05]  /*7f50*/  BRA `(.L_x_59) ;  /* 0xffffffb400107947 */ /* 0x000fea000383ffff */
.L_x_69:
[----:B--2---:R-:W-:-:S04]  /*7f60*/  MOV R5, UR4 ;  /* 0x0000000400057c02 */ /* 0x004fc80008000f00 */
[----:B------:R2:W3:Y:S03]  /*7f70*/  SYNCS.PHASECHK.TRANS64.TRYWAIT P0, [R5+URZ+0x8], R6 ;  /* 0x00000806050075a7 */ /* 0x0004e600080011ff */
[----:B---3--:R-:W-:Y:S05]  /*7f80*/  @!P0 NANOSLEEP.SYNCS 0x989680 ;  /* 0x009896800000895d */ /* 0x008fea0003900000 */
[----:B------:R-:W3:Y:S02]  /*7f90*/  @!P0 SYNCS.PHASECHK.TRANS64 P0, [R5+URZ+0x8], R6 ;  /* 0x00000806050085a7 */ /* 0x000ee400080010ff */
[----:B---3--:R-:W-:Y:S05]  /*7fa0*/  @!P0 BRA `(.L_x_69) ;  /* 0xfffffffc00ec8947 */ /* 0x008fea000383ffff */
[----:B------:R-:W-:Y:S05]  /*7fb0*/  BRA `(.L_x_68) ;  /* 0xffffffb400c47947 */ /* 0x000fea000383ffff */
.L_x_71:
[----:B------:R-:W-:Y:S01]  /*7fc0*/  BSSY B0, `(.L_x_147) ;  /* 0x0000006000007945 */ /* 0x000fe20003800000 */
[----:B------:R-:W-:-:S07]  /*7fd0*/  MOV R15, 0xffffffff ;  /* 0xffffffff000f7802 */ /* 0x000fce0000000f00 */
[----:B-12--5:R-:W-:Y:S05]  /*7fe0*/  WARPSYNC.COLLECTIVE R15, `(.L_x_148) ;  /* 0x000000000f0c7348 */ /* 0x026fea0003c00000 */
[----:B------:R-:W-:Y:S02]  /*7ff0*/  ELECT P6, UR79, PT ;  /* 0x00000000004f782f */ /* 0x000fe400038c0000 */
[----:B------:R-:W-:Y:S01]  /*8000*/  MOV R14, UR79 ;  /* 0x0000004f000e7c02 */ /* 0x000fe20008000f00 */
[----:B-12--5:R-:W-:Y:S10]  /*8010*/  ENDCOLLECTIVE ;  /* 0x000000000000791b */ /* 0x026ff40003800000 */
.L_x_148:
[----:B------:R-:W-:Y:S05]  /*8020*/  BSYNC B0 ;  /* 0x0000000000007941 */ /* 0x000fea0003800000 */
.L_x_147:
[----:B------:R-:W-:Y:S01]  /*8030*/  PLOP3.LUT P0, PT, P6, PT, PT, 0x80, 0x8 ;  /* 0x000000000008781c */ /* 0x000fe2000370f070 */
[----:B------:R-:W-:-:S12]  /*8040*/  BRA `(.L_x_149) ;  /* 0xffffffb400f07947 */ /* 0x000fd8000383ffff */
.L_x_73:
[----:B--2---:R-:W-:-:S04]  /*8050*/  MOV R0, UR4 ;  /* 0x0000000400007c02 */ /* 0x004fc80008000f00 */
[----:B------:R2:W3:Y:S03]  /*8060*/  SYNCS.PHASECHK.TRANS64.TRYWAIT P0, [R0+URZ+0x8], R4 ;  /* 0x00000804000075a7 */ /* 0x0004e600080011ff */
[----:B---3--:R-:W-:Y:S05]  /*8070*/  @!P0 NANOSLEEP.SYNCS 0x989680 ;  /* 0x009896800000895d */ /* 0x008fea0003900000 */
[----:B------:R-:W3:Y:S02]  /*8080*/  @!P0 SYNCS.PHASECHK.TRANS64 P0, [R0+URZ+0x8], R4 ;  /* 0x00000804000085a7 */ /* 0x000ee400080010ff */
[----:B---3--:R-:W-:Y:S05]  /*8090*/  @!P0 BRA `(.L_x_73) ;  /* 0xfffffffc00ec8947 */ /* 0x008fea000383ffff */
[----:B------:R-:W-:Y:S05]  /*80a0*/  BRA `(.L_x_72) ;  /* 0xffffffb400f47947 */ /* 0x000fea000383ffff */
.L_x_74:
[----:B-1----:R1:W2:Y:S02]  /*80b0*/  SYNCS.PHASECHK.TRANS64.TRYWAIT P0, [R0+URZ+0xc0], R4 ;  /* 0x0000c004000075a7 */ /* 0x0022a400080011ff */
[----:B--2---:R-:W-:Y:S05]  /*80c0*/  @!P0 NANOSLEEP.SYNCS 0x989680 ;  /* 0x009896800000895d */ /* 0x004fea0003900000 */
[----:B------:R-:W2:Y:S02]  /*80d0*/  @!P0 SYNCS.PHASECHK.TRANS64 P0, [R0+URZ+0xc0], R4 ;  /* 0x0000c004000085a7 */ /* 0x000ea400080010ff */
[----:B--2---:R-:W-:Y:S05]  /*80e0*/  @!P0 BRA `(.L_x_74) ;  /* 0xfffffffc00f08947 */ /* 0x004fea000383ffff */
[----:B------:R-:W-:Y:S05]  /*80f0*/  BRA `(.L_x_150) ;  /* 0xffffffb800e07947 */ /* 0x000fea000383ffff */
.L_x_76:
[----:B------:R-:W-:-:S07]  /*8100*/  MOV R0, UR7 ;  /* 0x0000000700007c02 */ /* 0x000fce0008000f00 */
.L_x_151:
[----:B-1----:R1:W2:Y:S02]  /*8110*/  SYNCS.PHASECHK.TRANS64.TRYWAIT P0, [R0+URZ+0x100], R4 ;  /* 0x00010004000075a7 */ /* 0x0022a400080011ff */
[----:B--2---:R-:W-:Y:S05]  /*8120*/  @!P0 NANOSLEEP.SYNCS 0x989680 ;  /* 0x009896800000895d */ /* 0x004fea0003900000 */
[----:B------:R-:W2:Y:S02]  /*8130*/  @!P0 SYNCS.PHASECHK.TRANS64 P0, [R0+URZ+0x100], R4 ;  /* 0x00010004000085a7 */ /* 0x000ea400080010ff */
[----:B--2---:R-:W-:Y:S05]  /*8140*/  @!P0 BRA `(.L_x_151) ;  /* 0xfffffffc00f08947 */ /* 0x004fea000383ffff */
[----:B------:R-:W-:Y:S05]  /*8150*/  BRA `(.L_x_152) ;  /* 0xffffffbc002c7947 */ /* 0x000fea000383ffff */
.L_x_79:
[----:B------:R-:W-:Y:S07]  /*8160*/  MOV R0, UR6 ;  /* 0x0000000600007c02 */ /* 0x000fee0008000f00 */
.L_x_153:
[----:B-1----:R1:W2:Y:S02]  /*8170*/  SYNCS.PHASECHK.TRANS64.TRYWAIT P0, [R0+URZ], R4 ;  /* 0x00000004000075a7 */ /* 0x0022a400080011ff */
[----:B--2---:R-:W-:Y:S05]  /*8180*/  @!P0 NANOSLEEP.SYNCS 0x989680 ;  /* 0x009896800000895d */ /* 0x004fea0003900000 */
[----:B------:R-:W2:Y:S02]  /*8190*/  @!P0 SYNCS.PHASECHK.TRANS64 P0, [R0+URZ], R4 ;  /* 0x00000004000085a7 */ /* 0x000ea400080010ff */
[----:B--2---:R-:W-:Y:S05]  /*81a0*/  @!P0 BRA `(.L_x_153) ;  /* 0xfffffffc00f08947 */ /* 0x004fea000383ffff */
[----:B------:R-:W-:Y:S05]  /*81b0*/  BRA `(.L_x_78) ;  /* 0xffffffbc00407947 */ /* 0x000fea000383ffff */
.L_x_83:
[----:B-1----:R-:W-:-:S07]  /*81c0*/  MOV R0, UR7 ;  /* 0x0000000700007c02 */ /* 0x002fce0008000f00 */
.L_x_154:
[----:B-1----:R1:W2:Y:S02]  /*81d0*/  SYNCS.PHASECHK.TRANS64.TRYWAIT P0, [R0+URZ], R2 ;  /* 0x00000002000075a7 */ /* 0x0022a400080011ff */
[----:B--2---:R-:W-:Y:S05]  /*81e0*/  @!P0 NANOSLEEP.SYNCS 0x989680 ;  /* 0x009896800000895d */ /* 0x004fea0003900000 */
[----:B------:R-:W2:Y:S02]  /*81f0*/  @!P0 SYNCS.PHASECHK.TRANS64 P0, [R0+URZ], R2 ;  /* 0x00000002000085a7 */ /* 0x000ea400080010ff */
[----:B--2---:R-:W-:Y:S05]  /*8200*/  @!P0 BRA `(.L_x_154) ;  /* 0xfffffffc00f08947 */ /* 0x004fea000383ffff */
[----:B------:R-:W-:Y:S05]  /*8210*/  BRA `(.L_x_155) ;  /* 0xffffffc000347947 */ /* 0x000fea000383ffff */
.L_x_84:
[----:B------:R-:W-:-:S07]  /*8220*/  MOV R0, UR7 ;  /* 0x0000000700007c02 */ /* 0x000fce0008000f00 */
.L_x_156:
[----:B-1----:R1:W2:Y:S02]  /*8230*/  SYNCS.PHASECHK.TRANS64.TRYWAIT P0, [R0+URZ], R3 ;  /* 0x00000003000075a7 */ /* 0x0022a400080011ff */
[----:B--2---:R-:W-:Y:S05]  /*8240*/  @!P0 NANOSLEEP.SYNCS 0x989680 ;  /* 0x009896800000895d */ /* 0x004fea0003900000 */
[----:B------:R-:W2:Y:S02]  /*8250*/  @!P0 SYNCS.PHASECHK.TRANS64 P0, [R0+URZ], R3 ;  /* 0x00000003000085a7 */ /* 0x000ea400080010ff */
[----:B--2---:R-:W-:Y:S05]  /*8260*/  @!P0 BRA `(.L_x_156) ;  /* 0xfffffffc00f08947 */ /* 0x004fea000383ffff */
[----:B------:R-:W-:Y:S05]  /*8270*/  BRA `(.L_x_157) ;  /* 0xffffffc000407947 */ /* 0x000fea000383ffff */
.L_x_85:
[----:B------:R-:W-:-:S07]  /*8280*/  MOV R0, UR7 ;  /* 0x0000000700007c02 */ /* 0x000fce0008000f00 */
.L_x_158:
[----:B-1----:R1:W2:Y:S02]  /*8290*/  SYNCS.PHASECHK.TRANS64.TRYWAIT P0, [R0+URZ], R3 ;  /* 0x00000003000075a7 */ /* 0x0022a400080011ff */
[----:B--2---:R-:W-:Y:S05]  /*82a0*/  @!P0 NANOSLEEP.SYNCS 0x989680 ;  /* 0x009896800000895d */ /* 0x004fea0003900000 */
[----:B------:R-:W2:Y:S02]  /*82b0*/  @!P0 SYNCS.PHASECHK.TRANS64 P0, [R0+URZ], R3 ;  /* 0x00000003000085a7 */ /* 0x000ea400080010ff */
[----:B--2---:R-:W-:Y:S05]  /*82c0*/  @!P0 BRA `(.L_x_158) ;  /* 0xfffffffc00f08947 */ /* 0x004fea000383ffff */
[----:B------:R-:W-:Y:S05]  /*82d0*/  BRA `(.L_x_159) ;  /* 0xffffffc0004c7947 */ /* 0x000fea000383ffff */
.L_x_88:
[----:B------:R-:W-:-:S07]  /*82e0*/  MOV R0, UR5 ;  /* 0x0000000500007c02 */ /* 0x000fce0008000f00 */
.L_x_160:
[----:B-1----:R1:W2:Y:S02]  /*82f0*/  SYNCS.PHASECHK.TRANS64.TRYWAIT P1, [R0+URZ+0x140], R2 ;  /* 0x00014002000075a7 */ /* 0x0022a400080211ff */
[----:B--2---:R-:W-:Y:S05]  /*8300*/  @!P1 NANOSLEEP.SYNCS 0x989680 ;  /* 0x009896800000995d */ /* 0x004fea0003900000 */
[----:B------:R-:W2:Y:S02]  /*8310*/  @!P1 SYNCS.PHASECHK.TRANS64 P1, [R0+URZ+0x140], R2 ;  /* 0x00014002000095a7 */ /* 0x000ea400080210ff */
[----:B--2---:R-:W-:Y:S05]  /*8320*/  @!P1 BRA `(.L_x_160) ;  /* 0xfffffffc00f09947 */ /* 0x004fea000383ffff */
[----:B------:R-:W-:Y:S05]  /*8330*/  BRA `(.L_x_161) ;  /* 0xffffffc000987947 */ /* 0x000fea000383ffff */
.L_x_93:
[----:B---3--:R3:W4:Y:S02]  /*8340*/  SYNCS.PHASECHK.TRANS64.TRYWAIT P0, [R7+URZ+0xc0], R0 ;  /* 0x0000c000070075a7 */ /* 0x00872400080011ff */
[----:B----4-:R-:W-:Y:S05]  /*8350*/  @!P0 NANOSLEEP.SYNCS 0x989680 ;  /* 0x009896800000895d */ /* 0x010fea0003900000 */
[----:B------:R-:W4:Y:S02]  /*8360*/  @!P0 SYNCS.PHASECHK.TRANS64 P0, [R7+URZ+0xc0], R0 ;  /* 0x0000c000070085a7 */ /* 0x000f2400080010ff */
[----:B----4-:R-:W-:Y:S05]  /*8370*/  @!P0 BRA `(.L_x_93) ;  /* 0xfffffffc00f08947 */ /* 0x010fea000383ffff */
[----:B------:R-:W-:Y:S05]  /*8380*/  BRA `(.L_x_162) ;  /* 0xffffffc400b07947 */ /* 0x000fea000383ffff */
.L_x_96:
[----:B-1----:R-:W-:Y:S07]  /*8390*/  MOV R0, UR19 ;  /* 0x0000001300007c02 */ /* 0x002fee0008000f00 */
.L_x_163:
[----:B-1----:R1:W3:Y:S02]  /*83a0*/  SYNCS.PHASECHK.TRANS64.TRYWAIT P2, [R0+URZ+0xb8], R7 ;  /* 0x0000b807000075a7 */ /* 0x0022e400080411ff */
[----:B---3--:R-:W-:Y:S05]  /*83b0*/  @!P2 NANOSLEEP.SYNCS 0x989680 ;  /* 0x009896800000a95d */ /* 0x008fea0003900000 */
[----:B------:R-:W3:Y:S02]  /*83c0*/  @!P2 SYNCS.PHASECHK.TRANS64 P2, [R0+URZ+0xb8], R7 ;  /* 0x0000b8070000a5a7 */ /* 0x000ee400080410ff */
[----:B---3--:R-:W-:Y:S05]  /*83d0*/  @!P2 BRA `(.L_x_163) ;  /* 0xfffffffc00f0a947 */ /* 0x008fea000383ffff */
[----:B------:R-:W-:Y:S05]  /*83e0*/  BRA `(.L_x_95) ;  /* 0xffffffc800f87947 */ /* 0x000fea000383ffff */
.L_x_99:
[----:B-1----:R-:W-:Y:S07]  /*83f0*/  MOV R0, UR19 ;  /* 0x0000001300007c02 */ /* 0x002fee0008000f00 */
.L_x_164:
[----:B-1----:R1:W3:Y:S02]  /*8400*/  SYNCS.PHASECHK.TRANS64.TRYWAIT P0, [R0+URZ+0xa8], R6 ;  /* 0x0000a806000075a7 */ /* 0x0022e400080011ff */
[----:B---3--:R-:W-:Y:S05]  /*8410*/  @!P0 NANOSLEEP.SYNCS 0x989680 ;  /* 0x009896800000895d */ /* 0x008fea0003900000 */
[----:B------:R-:W3:Y:S02]  /*8420*/  @!P0 SYNCS.PHASECHK.TRANS64 P0, [R0+URZ+0xa8], R6 ;  /* 0x0000a806000085a7 */ /* 0x000ee400080010ff */
[----:B---3--:R-:W-:Y:S05]  /*8430*/  @!P0 BRA `(.L_x_164) ;  /* 0xfffffffc00f08947 */ /* 0x008fea000383ffff */
[----:B------:R-:W-:Y:S05]  /*8440*/  BRA `(.L_x_165) ;  /* 0xffffffcc00447947 */ /* 0x000fea000383ffff */
.L_x_102:
[----:B--2---:R2:W4:Y:S02]  /*8450*/  SYNCS.PHASECHK.TRANS64.TRYWAIT P0, [R3+URZ+0xc0], R0 ;  /* 0x0000c000030075a7 */ /* 0x00452400080011ff */
[----:B----4-:R-:W-:Y:S05]  /*8460*/  @!P0 NANOSLEEP.SYNCS 0x989680 ;  /* 0x009896800000895d */ /* 0x010fea0003900000 */
[----:B------:R-:W4:Y:S02]  /*8470*/  @!P0 SYNCS.PHASECHK.TRANS64 P0, [R3+URZ+0xc0], R0 ;  /* 0x0000c000030085a7 */ /* 0x000f2400080010ff */
[----:B----4-:R-:W-:Y:S05]  /*8480*/  @!P0 BRA `(.L_x_102) ;  /* 0xfffffffc00f08947 */ /* 0x010fea000383ffff */
[----:B------:R-:W-:Y:S05]  /*8490*/  BRA `(.L_x_166) ;  /* 0xffffffd000807947 */ /* 0x000fea000383ffff */
.L_x_113:
[----:B-1----:R-:W-:Y:S04]  /*84a0*/  MOV R0, UR57 ;  /* 0x0000003900007c02 */ /* 0x002fe80008000f00 */
[----:B------:R1:W2:Y:S03]  /*84b0*/  SYNCS.PHASECHK.TRANS64.TRYWAIT P1, [R0+URZ+0xa0], R3 ;  /* 0x0000a003000075a7 */ /* 0x0002a600080211ff */
[----:B--2---:R-:W-:Y:S05]  /*84c0*/  @!P1 NANOSLEEP.SYNCS 0x989680 ;  /* 0x009896800000995d */ /* 0x004fea0003900000 */
[----:B------:R-:W2:Y:S02]  /*84d0*/  @!P1 SYNCS.PHASECHK.TRANS64 P1, [R0+URZ+0xa0], R3 ;  /* 0x0000a003000095a7 */ /* 0x000ea400080210ff */
[----:B--2---:R-:W-:Y:S05]  /*84e0*/  @!P1 BRA `(.L_x_113) ;  /* 0xfffffffc00ec9947 */ /* 0x004fea000383ffff */
[----:B------:R-:W-:Y:S05]  /*84f0*/  BRA `(.L_x_112) ;  /* 0xffffffdc00ac7947 */ /* 0x000fea000383ffff */
.L_x_115:
[----:B------:R1:W1:Y:S02]  /*8500*/  SYNCS.PHASECHK.TRANS64.TRYWAIT P1, [R143+URZ+0xe0], R4 ;  /* 0x0000e0048f0075a7 */ /* 0x00026400080211ff */
[----:B-1----:R-:W-:Y:S05]  /*8510*/  @!P1 NANOSLEEP.SYNCS 0x989680 ;  /* 0x009896800000995d */ /* 0x002fea0003900000 */
[----:B------:R-:W1:Y:S02]  /*8520*/  @!P1 SYNCS.PHASECHK.TRANS64 P1, [R143+URZ+0xe0], R4 ;  /* 0x0000e0048f0095a7 */ /* 0x000e6400080210ff */
[----:B-1----:R-:W-:Y:S05]  /*8530*/  @!P1 BRA `(.L_x_115) ;  /* 0xfffffffc00f09947 */ /* 0x002fea000383ffff */
[----:B------:R-:W-:Y:S05]  /*8540*/  BRA `(.L_x_114) ;  /* 0xffffffdc00f07947 */ /* 0x000fea000383ffff */
        .weak           $__internal_0_$__cuda_sm10x_tcgen05_guardrail_trap_col_being_dealloced_not_returned_by_alloc
        .type           $__internal_0_$__cuda_sm10x_tcgen05_guardrail_trap_col_being_dealloced_not_returned_by_alloc,@function
        .size           $__internal_0_$__cuda_sm10x_tcgen05_guardrail_trap_col_being_dealloced_not_returned_by_alloc,($__internal_1_$__cuda_sm10x_tcgen05_guardrail_trap_phase_invalid_during_alloc - $__internal_0_$__cuda_sm10x_tcgen05_guardrail_trap_col_being_dealloced_not_returned_by_alloc)
$__internal_0_$__cuda_sm10x_tcgen05_guardrail_trap_col_being_dealloced_not_returned_by_alloc:
[----:B------:R-:W-:Y:S05]  /*8550*/  BPT.TRAP 0x1 ;  /* 0x000000040000795c */ /* 0x000fea0000300000 */
[----:B------:R-:W-:-:S04]  /*8560*/  HFMA2 R3, -RZ, RZ, 0, 0 ;  /* 0x00000000ff037431 */ /* 0x000fc800000001ff */
[----:B------:R-:W-:Y:S05]  /*8570*/  RET.REL.NODEC R2 `(_ZN7cutlass13device_kernelINS_4gemm6kernel13GemmUniversalIN4cute5tupleIJiiiiEEENS1_10collective13CollectiveMmaINS1_35MainloopSm100TmaUmmaWarpSpecializedILi10ELi2ELi4ENS5_IJNS4_1CILi4EEENSA_ILi2EEENSA_ILi1EEEEEEEENS5_IJNSA_ILi256EEENSA_ILi64EEENSA_ILi128EEEEEENS_12float_e4m3_tENS5_IJlSD_lEEESK_SL_NS4_8TiledMMAINS4_8MMA_AtomIJNS4_10MMA_TraitsINS4_25SM100_MMA_F8F6F4_2x1SM_SSEJSK_SK_fSG_SH_NS4_17integral_constantINS4_4UMMA5MajorELSS_0EEEST_NSQ_INSR_7ScaleInELSU_0EEESV_EEEEEENS4_6LayoutINS5_IJSD_SD_SD_EEENS5_IJNSA_ILi0EEES10_S10_EEEEENS5_IJNS4_10UnderscoreES13_S13_EEEEENS4_28SM100_TMA_2SM_LOAD_MULTICASTENS4_14ComposedLayoutINS4_7SwizzleILi3ELi4ELi3EEENS4_18smem_ptr_flag_bitsILi8EEENSY_INS5_IJNSA_ILi8EEESI_EEENS5_IJSI_SD_EEEEEEEvNS4_8identityES16_S1G_vS1H_EENS_8epilogue10collective18CollectiveEpilogueINS1J_23Sm100TmaWarpSpecializedILi1ELi1ELi64ELb0ELb0EEEJNS5_IJSI_SH_SI_EEENS5_IJNSY_ISI_SD_EENSY_ISH_SD_EEEEESK_SL_SK_SL_NS1J_6fusion15FusionCallbacksIS1N_NS1S_17LinearCombinationISK_fSK_fLNS_15FloatRoundStyleE2EEES1O_S1R_JEEENS4_5SM1004TMEM4LOAD26SM100_TMEM_LOAD_32dp32b64xENS4_13SM90_TMA_LOADENS17_INS18_ILi2ELi4ELi3EEES1B_NSY_INS5_IJS1C_SH_EEENS5_IJSH_SD_EEEEEEENS4_39AutoVectorizingCopyWithAssumedAlignmentILi128EEENS4_14SM90_TMA_STOREES27_S29_S29_EEEvvEEEEvNT_6ParamsE) ;  /* 0xffffff7802a07950 */ /* 0x000fea0003c3ffff */
        .weak           $__internal_1_$__cuda_sm10x_tcgen05_guardrail_trap_phase_invalid_during_alloc
        .type           $__internal_1_$__cuda_sm10x_tcgen05_guardrail_trap_phase_invalid_during_alloc,@function
        .size           $__internal_1_$__cuda_sm10x_tcgen05_guardrail_trap_phase_invalid_during_alloc,($__internal_2_$__cuda_sm10x_tcgen05_guardrail_trap_unallocated_columns_being_dealloced - $__internal_1_$__cuda_sm10x_tcgen05_guardrail_trap_phase_invalid_during_alloc)
$__internal_1_$__cuda_sm10x_tcgen05_guardrail_trap_phase_invalid_during_alloc:
[----:B------:R-:W-:Y:S05]  /*8580*/  BPT.TRAP 0x1 ;  /* 0x000000040000795c */ /* 0x000fea0000300000 */
[----:B------:R-:W-:-:S04]  /*8590*/  MOV R5, 0x0 ;  /* 0x0000000000057802 */ /* 0x000fc80000000f00 */
[----:B------:R-:W-:Y:S05]  /*85a0*/  RET.REL.NODEC R4 `(_ZN7cutlass13device_kernelINS_4gemm6kernel13GemmUniversalIN4cute5tupleIJiiiiEEENS1_10collective13CollectiveMmaINS1_35MainloopSm100TmaUmmaWarpSpecializedILi10ELi2ELi4ENS5_IJNS4_1CILi4EEENSA_ILi2EEENSA_ILi1EEEEEEEENS5_IJNSA_ILi256EEENSA_ILi64EEENSA_ILi128EEEEEENS_12float_e4m3_tENS5_IJlSD_lEEESK_SL_NS4_8TiledMMAINS4_8MMA_AtomIJNS4_10MMA_TraitsINS4_25SM100_MMA_F8F6F4_2x1SM_SSEJSK_SK_fSG_SH_NS4_17integral_constantINS4_4UMMA5MajorELSS_0EEEST_NSQ_INSR_7ScaleInELSU_0EEESV_EEEEEENS4_6LayoutINS5_IJSD_SD_SD_EEENS5_IJNSA_ILi0EEES10_S10_EEEEENS5_IJNS4_10UnderscoreES13_S13_EEEEENS4_28SM100_TMA_2SM_LOAD_MULTICASTENS4_14ComposedLayoutINS4_7SwizzleILi3ELi4ELi3EEENS4_18smem_ptr_flag_bitsILi8EEENSY_INS5_IJNSA_ILi8EEESI_EEENS5_IJSI_SD_EEEEEEEvNS4_8identityES16_S1G_vS1H_EENS_8epilogue10collective18CollectiveEpilogueINS1J_23Sm100TmaWarpSpecializedILi1ELi1ELi64ELb0ELb0EEEJNS5_IJSI_SH_SI_EEENS5_IJNSY_ISI_SD_EENSY_ISH_SD_EEEEESK_SL_SK_SL_NS1J_6fusion15FusionCallbacksIS1N_NS1S_17LinearCombinationISK_fSK_fLNS_15FloatRoundStyleE2EEES1O_S1R_JEEENS4_5SM1004TMEM4LOAD26SM100_TMEM_LOAD_32dp32b64xENS4_13SM90_TMA_LOADENS17_INS18_ILi2ELi4ELi3EEES1B_NSY_INS5_IJS1C_SH_EEENS5_IJSH_SD_EEEEEEENS4_39AutoVectorizingCopyWithAssumedAlignmentILi128EEENS4_14SM90_TMA_STOREES27_S29_S29_EEEvvEEEEvNT_6ParamsE) ;  /* 0xffffff7804947950 */ /* 0x000fea0003c3ffff */
        .weak           $__internal_2_$__cuda_sm10x_tcgen05_guardrail_trap_unallocated_columns_being_dealloced
        .type           $__internal_2_$__cuda_sm10x_tcgen05_guardrail_trap_unallocated_columns_being_dealloced,@function
        .size           $__internal_2_$__cuda_sm10x_tcgen05_guardrail_trap_unallocated_columns_being_dealloced,(.L_x_168 - $__internal_2_$__cuda_sm10x_tcgen05_guardrail_trap_unallocated_columns_being_dealloced)
$__internal_2_$__cuda_sm10x_tcgen05_guardrail_trap_unallocated_columns_being_dealloced:
[----:B------:R-:W-:Y:S05]  /*85b0*/  BPT.TRAP 0x1 ;  /* 0x000000040000795c */ /* 0x000fea0000300000 */
[----:B------:R-:W-:-:S04]  /*85c0*/  HFMA2 R3, -RZ, RZ, 0, 0 ;  /* 0x00000000ff037431 */ /* 0x000fc800000001ff */
[----:B------:R-:W-:Y:S05]  /*85d0*/  RET.REL.NODEC R2 `(_ZN7cutlass13device_kernelINS_4gemm6kernel13GemmUniversalIN4cute5tupleIJiiiiEEENS1_10collective13CollectiveMmaINS1_35MainloopSm100TmaUmmaWarpSpecializedILi10ELi2ELi4ENS5_IJNS4_1CILi4EEENSA_ILi2EEENSA_ILi1EEEEEEEENS5_IJNSA_ILi256EEENSA_ILi64EEENSA_ILi128EEEEEENS_12float_e4m3_tENS5_IJlSD_lEEESK_SL_NS4_8TiledMMAINS4_8MMA_AtomIJNS4_10MMA_TraitsINS4_25SM100_MMA_F8F6F4_2x1SM_SSEJSK_SK_fSG_SH_NS4_17integral_constantINS4_4UMMA5MajorELSS_0EEEST_NSQ_INSR_7ScaleInELSU_0EEESV_EEEEEENS4_6LayoutINS5_IJSD_SD_SD_EEENS5_IJNSA_ILi0EEES10_S10_EEEEENS5_IJNS4_10UnderscoreES13_S13_EEEEENS4_28SM100_TMA_2SM_LOAD_MULTICASTENS4_14ComposedLayoutINS4_7SwizzleILi3ELi4ELi3EEENS4_18smem_ptr_flag_bitsILi8EEENSY_INS5_IJNSA_ILi8EEESI_EEENS5_IJSI_SD_EEEEEEEvNS4_8identityES16_S1G_vS1H_EENS_8epilogue10collective18CollectiveEpilogueINS1J_23Sm100TmaWarpSpecializedILi1ELi1ELi64ELb0ELb0EEEJNS5_IJSI_SH_SI_EEENS5_IJNSY_ISI_SD_EENSY_ISH_SD_EEEEESK_SL_SK_SL_NS1J_6fusion15FusionCallbacksIS1N_NS1S_17LinearCombinationISK_fSK_fLNS_15FloatRoundStyleE2EEES1O_S1R_JEEENS4_5SM1004TMEM4LOAD26SM100_TMEM_LOAD_32dp32b64xENS4_13SM90_TMA_LOADENS17_INS18_ILi2ELi4ELi3EEES1B_NSY_INS5_IJS1C_SH_EEENS5_IJSH_SD_EEEEEEENS4_39AutoVectorizingCopyWithAssumedAlignmentILi128EEENS4_14SM90_TMA_STOREES27_S29_S29_EEEvvEEEEvNT_6ParamsE) ;  /* 0xffffff7802887950 */ /* 0x000fea0003c3ffff */
.L_x_167:
[----:B------:R-:W-:-:S00]  /*85e0*/  BRA `(.L_x_167) ;  /* 0xfffffffc00fc7947 */ /* 0x000fc0000383ffff */
[----:B------:R-:W-:-:S00]  /*85f0*/  NOP ;  /* 0x0000000000007918 */ /* 0x000fc00000000000 */
        /* <DEDUP_REMOVED lines=8> */
.L_x_168:


//--------------------- .nv.global.init           --------------------------
	.section	.nv.global.init,"aw",@progbits
.nv.global.init:
	.type		$str$27,@object
	.size		$str$27,($str$28 - $str$27)
$str$27:
        /*0000*/ 	.byte	0x28, 0x61, 0x64, 0x64, 0x72, 0x65, 0x73, 0x73, 0x20, 0x26, 0x20, 0x6d, 0x61, 0x73, 0x6b, 0x29
        /*0010*/ 	.byte	0x20, 0x3d, 0x3d, 0x20, 0x30, 0x00
	.type		$str$28,@object
	.size		$str$28,($str$26 - $str$28)
$str$28:
        /*0016*/ 	.byte	0x2f, 0x74, 0x6d, 0x70, 0x2f, 0x63, 0x75, 0x74, 0x6c, 0x61, 0x73, 0x73, 0x5f, 0x73, 0x77, 0x65
        /*0026*/ 	.byte	0x65, 0x70, 0x5f, 0x73, 0x72, 0x63, 0x2f, 0x69, 0x6e, 0x63, 0x6c, 0x75, 0x64, 0x65, 0x2f, 0x63
        /*0036*/ 	.byte	0x75, 0x74, 0x65, 0x2f, 0x70, 0x6f, 0x69, 0x6e, 0x74, 0x65, 0x72, 0x5f, 0x66, 0x6c, 0x61, 0x67
        /*0046*/ 	.byte	0x67, 0x65, 0x64, 0x2e, 0x68, 0x70, 0x70, 0x00
	.type		$str$26,@object
	.size		$str$26,($str$25 - $str$26)
$str$26:
        /*004e*/ 	.byte	0x2f, 0x74, 0x6d, 0x70, 0x2f, 0x63, 0x75, 0x74, 0x6c, 0x61, 0x73, 0x73, 0x5f, 0x73, 0x77, 0x65
        /*005e*/ 	.byte	0x65, 0x70, 0x5f, 0x73, 0x72, 0x63, 0x2f, 0x69, 0x6e, 0x63, 0x6c, 0x75, 0x64, 0x65, 0x2f, 0x63
        /*006e*/ 	.byte	0x75, 0x74, 0x65, 0x2f, 0x61, 0x74, 0x6f, 0x6d, 0x2f, 0x63, 0x6f, 0x70, 0x79, 0x5f, 0x74, 0x72
        /*007e*/ 	.byte	0x61, 0x69, 0x74, 0x73, 0x5f, 0x73, 0x6d, 0x31, 0x30, 0x30, 0x2e, 0x68, 0x70, 0x70, 0x00
	.type		$str$25,@object
	.size		$str$25,(__unnamed_1 - $str$25)
$str$25:
        /*008d*/ 	.byte	0x28, 0x28, 0x75, 0x69, 0x6e, 0x74, 0x33, 0x32, 0x5f, 0x74, 0x28, 0x74, 0x68, 0x72, 0x65, 0x61
        /*009d*/ 	.byte	0x64, 0x49, 0x64, 0x78, 0x2e, 0x78, 0x29, 0x20, 0x2f, 0x20, 0x33, 0x32, 0x29, 0x20, 0x25, 0x20
        /*00ad*/ 	.byte	0x34, 0x29, 0x20, 0x3d, 0x3d, 0x20, 0x28, 0x28, 0x28, 0x74, 0x6d, 0x65, 0x6d, 0x5f, 0x61, 0x64
        /*00bd*/ 	.byte	0x64, 0x72, 0x20, 0x3e, 0x3e, 0x20, 0x31, 0x36, 0x29, 0x20, 0x2f, 0x20, 0x33, 0x32, 0x29, 0x20
        /*00cd*/ 	.byte	0x25, 0x20, 0x34, 0x29, 0x00
	.type		__unnamed_1,@object
	.size		__unnamed_1,(__unnamed_2 - __unnamed_1)
__unnamed_1:
        /*00d2*/ 	.byte	0x61, 0x75, 0x74, 0x6f, 0x20, 0x63, 0x75, 0x74, 0x65, 0x3a, 0x3a, 0x61, 0x73, 0x5f, 0x70, 0x6f
        /* <DEDUP_REMOVED lines=24> */
        /*0262*/ 	.byte	0x43, 0x3c, 0x38, 0x31, 0x39, 0x32, 0x3e, 0x3e, 0x3e, 0x3e, 0x5d, 0x00
	.type		__unnamed_2,@object
	.size		__unnamed_2,(.L_2 - __unnamed_2)
__unnamed_2:
        /* <DEDUP_REMOVED lines=42> */
        /*050e*/ 	.byte	0x3e, 0x3e, 0x3e, 0x3e, 0x5d, 0x00
.L_2:


//--------------------- .nv.shared._ZN7cutlass13device_kernelINS_4gemm6kernel13GemmUniversalIN4cute5tupleIJiiiiEEENS1_10collective13CollectiveMmaINS1_35MainloopSm100TmaUmmaWarpSpecializedILi10ELi2ELi4ENS5_IJNS4_1CILi4EEENSA_ILi2EEENSA_ILi1EEEEEEEENS5_IJNSA_ILi256EEENSA_ILi64EEENSA_ILi128EEEEEENS_12float_e4m3_tENS5_IJlSD_lEEESK_SL_NS4_8TiledMMAINS4_8MMA_AtomIJNS4_10MMA_TraitsINS4_25SM100_MMA_F8F6F4_2x1SM_SSEJSK_SK_fSG_SH_NS4_17integral_constantINS4_4UMMA5MajorELSS_0EEEST_NSQ_INSR_7ScaleInELSU_0EEESV_EEEEEENS4_6LayoutINS5_IJSD_SD_SD_EEENS5_IJNSA_ILi0EEES10_S10_EEEEENS5_IJNS4_10UnderscoreES13_S13_EEEEENS4_28SM100_TMA_2SM_LOAD_MULTICASTENS4_14ComposedLayoutINS4_7SwizzleILi3ELi4ELi3EEENS4_18smem_ptr_flag_bitsILi8EEENSY_INS5_IJNSA_ILi8EEESI_EEENS5_IJSI_SD_EEEEEEEvNS4_8identityES16_S1G_vS1H_EENS_8epilogue10collective18CollectiveEpilogueINS1J_23Sm100TmaWarpSpecializedILi1ELi1ELi64ELb0ELb0EEEJNS5_IJSI_SH_SI_EEENS5_IJNSY_ISI_SD_EENSY_ISH_SD_EEEEESK_SL_SK_SL_NS1J_6fusion15FusionCallbacksIS1N_NS1S_17LinearCombinationISK_fSK_fLNS_15FloatRoundStyleE2EEES1O_S1R_JEEENS4_5SM1004TMEM4LOAD26SM100_TMEM_LOAD_32dp32b64xENS4_13SM90_TMA_LOADENS17_INS18_ILi2ELi4ELi3EEES1B_NSY_INS5_IJS1C_SH_EEENS5_IJSH_SD_EEEEEEENS4_39AutoVectorizingCopyWithAssumedAlignmentILi128EEENS4_14SM90_TMA_STOREES27_S29_S29_EEEvvEEEEvNT_6ParamsE --------------------------
	.section	.nv.shared._ZN7cutlass13device_kernelINS_4gemm6kernel13GemmUniversalIN4cute5tupleIJiiiiEEENS1_10collective13CollectiveMmaINS1_35MainloopSm100TmaUmmaWarpSpecializedILi10ELi2ELi4ENS5_IJNS4_1CILi4EEENSA_ILi2EEENSA_ILi1EEEEEEEENS5_IJNSA_ILi256EEENSA_ILi64EEENSA_ILi128EEEEEENS_12float_e4m3_tENS5_IJlSD_lEEESK_SL_NS4_8TiledMMAINS4_8MMA_AtomIJNS4_10MMA_TraitsINS4_25SM100_MMA_F8F6F4_2x1SM_SSEJSK_SK_fSG_SH_NS4_17integral_constantINS4_4UMMA5MajorELSS_0EEEST_NSQ_INSR_7ScaleInELSU_0EEESV_EEEEEENS4_6LayoutINS5_IJSD_SD_SD_EEENS5_IJNSA_ILi0EEES10_S10_EEEEENS5_IJNS4_10UnderscoreES13_S13_EEEEENS4_28SM100_TMA_2SM_LOAD_MULTICASTENS4_14ComposedLayoutINS4_7SwizzleILi3ELi4ELi3EEENS4_18smem_ptr_flag_bitsILi8EEENSY_INS5_IJNSA_ILi8EEESI_EEENS5_IJSI_SD_EEEEEEEvNS4_8identityES16_S1G_vS1H_EENS_8epilogue10collective18CollectiveEpilogueINS1J_23Sm100TmaWarpSpecializedILi1ELi1ELi64ELb0ELb0EEEJNS5_IJSI_SH_SI_EEENS5_IJNSY_ISI_SD_EENSY_ISH_SD_EEEEESK_SL_SK_SL_NS1J_6fusion15FusionCallbacksIS1N_NS1S_17LinearCombinationISK_fSK_fLNS_15FloatRoundStyleE2EEES1O_S1R_JEEENS4_5SM1004TMEM4LOAD26SM100_TMEM_LOAD_32dp32b64xENS4_13SM90_TMA_LOADENS17_INS18_ILi2ELi4ELi3EEES1B_NSY_INS5_IJS1C_SH_EEENS5_IJSH_SD_EEEEEEENS4_39AutoVectorizingCopyWithAssumedAlignmentILi128EEENS4_14SM90_TMA_STOREES27_S29_S29_EEEvvEEEEvNT_6ParamsE,"aw",@nobits
	.sectionflags	@""
	.align	16
	.zero		1024


//--------------------- .nv.shared.reserved.0     --------------------------
	.section	.nv.shared.reserved.0,"aw",@nobits
	.weak		__nv_reservedSMEM_offset_0_alias
	.size		__nv_reservedSMEM_offset_0_alias, 0, 64
	.other		__nv_reservedSMEM_offset_0_alias,@"STO_CUDA_RESERVED_SHARED STV_DEFAULT"
__nv_reservedSMEM_offset_0_alias:
	.zero		0
.nv.shared.reserved.0:
	.zero		64
	.weak		__nv_reservedSMEM_tcgen05_partition
	.type		__nv_reservedSMEM_tcgen05_partition,@object
	.size		__nv_reservedSMEM_tcgen05_partition,(.L_0 - __nv_reservedSMEM_tcgen05_partition)
__nv_reservedSMEM_tcgen05_partition:
	.zero		32
.L_0:


//--------------------- .nv.global                --------------------------
	.section	.nv.global,"aw",@nobits
.nv.global:
	.type		_ZN40_INTERNAL_d3bbadf4_4_k_cu_1dbd03d3_207294cute1_E,@object
	.size		_ZN40_INTERNAL_d3bbadf4_4_k_cu_1dbd03d3_207294cute1_E,(_ZN40_INTERNAL_d3bbadf4_4_k_cu_1dbd03d3_207294cuda3std3__45__cpo6cbeginE - _ZN40_INTERNAL_d3bbadf4_4_k_cu_1dbd03d3_207294cute1_E)
_ZN40_INTERNAL_d3bbadf4_4_k_cu_1dbd03d3_207294cute1_E:
	.zero		1
	.type		_ZN40_INTERNAL_d3bbadf4_4_k_cu_1dbd03d3_207294cuda3std3__45__cpo6cbeginE,@object
	.size		_ZN40_INTERNAL_d3bbadf4_4_k_cu_1dbd03d3_207294cuda3std3__45__cpo6cbeginE,(_ZN40_INTERNAL_d3bbadf4_4_k_cu_1dbd03d3_207294cuda3std3__48in_placeE - _ZN40_INTERNAL_d3bbadf4_4_k_cu_1dbd03d3_207294cuda3std3__45__cpo6cbeginE)
_ZN40_INTERNAL_d3bbadf4_4_k_cu_1dbd03d3_207294cuda3std3__45__cpo6cbeginE:
	.zero		1
	.type		_ZN40_INTERNAL_d3bbadf4_4_k_cu_1dbd03d3_207294cuda3std3__48in_placeE,@object
	.size		_ZN40_INTERNAL_d3bbadf4_4_k_cu_1dbd03d3_207294cuda3std3__48in_placeE,(_ZN40_INTERNAL_d3bbadf4_4_k_cu_1dbd03d3_207294cuda3std6ranges3__45__cpo9iter_moveE - _ZN40_INTERNAL_d3bbadf4_4_k_cu_1dbd03d3_207294cuda3std3__48in_placeE)
_ZN40_INTERNAL_d3bbadf4_4_k_cu_1dbd03d3_207294cuda3std3__48in_placeE:
	.zero		1
	.type		_ZN40_INTERNAL_d3bbadf4_4_k_cu_1dbd03d3_207294cuda3std6ranges3__45__cpo9iter_moveE,@object
	.size		_ZN40_INTERNAL_d3bbadf4_4_k_cu_1dbd03d3_207294cuda3std6ranges3__45__cpo9iter_moveE,(_ZN40_INTERNAL_d3bbadf4_4_k_cu_1dbd03d3_207294cuda3std3__45__cpo5beginE - _ZN40_INTERNAL_d3bbadf4_4_k_cu_1dbd03d3_207294cuda3std6ranges3__45__cpo9iter_moveE)
_ZN40_INTERNAL_d3bbadf4_4_k_cu_1dbd03d3_207294cuda3std6ranges3__45__cpo9iter_moveE:
	.zero		1
	.type		_ZN40_INTERNAL_d3bbadf4_4_k_cu_1dbd03d3_207294cuda3std3__45__cpo5beginE,@object
	.size		_ZN40_INTERNAL_d3bbadf4_4_k_cu_1dbd03d3_207294cuda3std3__45__cpo5beginE,(_ZN40_INTERNAL_d3bbadf4_4_k_cu_1dbd03d3_207294cuda3std3__442_GLOBAL__N__d3bbadf4_4_k_cu_1dbd03d3_207296ignoreE - _ZN40_INTERNAL_d3bbadf4_4_k_cu_1dbd03d3_207294cuda3std3__45__cpo5beginE)
_ZN40_INTERNAL_d3bbadf4_4_k_cu_1dbd03d3_207294cuda3std3__45__cpo5beginE:
	.zero		1
	.type		_ZN40_INTERNAL_d3bbadf4_4_k_cu_1dbd03d3_207294cuda3std3__442_GLOBAL__N__d3bbadf4_4_k_cu_1dbd03d3_207296ignoreE,@object
	.size		_ZN40_INTERNAL_d3bbadf4_4_k_cu_1dbd03d3_207294cuda3std3__442_GLOBAL__N__d3bbadf4_4_k_cu_1dbd03d3_207296ignoreE,(_ZN40_INTERNAL_d3bbadf4_4_k_cu_1dbd03d3_207294cute7productE - _ZN40_INTERNAL_d3bbadf4_4_k_cu_1dbd03d3_207294cuda3std3__442_GLOBAL__N__d3bbadf4_4_k_cu_1dbd03d3_207296ignoreE)
_ZN40_INTERNAL_d3bbadf4_4_k_cu_1dbd03d3_207294cuda3std3__442_GLOBAL__N__d3bbadf4_4_k_cu_1dbd03d3_207296ignoreE:
	.zero		1
	.type		_ZN40_INTERNAL_d3bbadf4_4_k_cu_1dbd03d3_207294cute7productE,@object
	.size		_ZN40_INTERNAL_d3bbadf4_4_k_cu_1dbd03d3_207294cute7productE,(_ZN40_INTERNAL_d3bbadf4_4_k_cu_1dbd03d3_207294cuda3std3__45__cpo3endE - _ZN40_INTERNAL_d3bbadf4_4_k_cu_1dbd03d3_207294cute7productE)
_ZN40_INTERNAL_d3bbadf4_4_k_cu_1dbd03d3_207294cute7productE:
	.zero		1
	.type		_ZN40_INTERNAL_d3bbadf4_4_k_cu_1dbd03d3_207294cuda3std3__45__cpo3endE,@object
	.size		_ZN40_INTERNAL_d3bbadf4_4_k_cu_1dbd03d3_207294cuda3std3__45__cpo3endE,(_ZN40_INTERNAL_d3bbadf4_4_k_cu_1dbd03d3_207294cuda3std3__419piecewise_constructE - _ZN40_INTERNAL_d3bbadf4_4_k_cu_1dbd03d3_207294cuda3std3__45__cpo3endE)
_ZN40_INTERNAL_d3bbadf4_4_k_cu_1dbd03d3_207294cuda3std3__45__cpo3endE:
	.zero		1
	.type		_ZN40_INTERNAL_d3bbadf4_4_k_cu_1dbd03d3_207294cuda3std3__419piecewise_constructE,@object
	.size		_ZN40_INTERNAL_d3bbadf4_4_k_cu_1dbd03d3_207294cuda3std3__419piecewise_constructE,(_ZN40_INTERNAL_d3bbadf4_4_k_cu_1dbd03d3_207294cuda3std3__45__cpo4cendE - _ZN40_INTERNAL_d3bbadf4_4_k_cu_1dbd03d3_207294cuda3std3__419piecewise_constructE)
_ZN40_INTERNAL_d3bbadf4_4_k_cu_1dbd03d3_207294cuda3std3__419piecewise_constructE:
	.zero		1
	.type		_ZN40_INTERNAL_d3bbadf4_4_k_cu_1dbd03d3_207294cuda3std3__45__cpo4cendE,@object
	.size		_ZN40_INTERNAL_d3bbadf4_4_k_cu_1dbd03d3_207294cuda3std3__45__cpo4cendE,(_ZN40_INTERNAL_d3bbadf4_4_k_cu_1dbd03d3_207294cuda3std6ranges3__45__cpo4swapE - _ZN40_INTERNAL_d3bbadf4_4_k_cu_1dbd03d3_207294cuda3std3__45__cpo4cendE)
_ZN40_INTERNAL_d3bbadf4_4_k_cu_1dbd03d3_207294cuda3std3__45__cpo4cendE:
	.zero		1
	.type		_ZN40_INTERNAL_d3bbadf4_4_k_cu_1dbd03d3_207294cuda3std6ranges3__45__cpo4swapE,@object
	.size		_ZN40_INTERNAL_d3bbadf4_4_k_cu_1dbd03d3_207294cuda3std6ranges3__45__cpo4swapE,(.L_10 - _ZN40_INTERNAL_d3bbadf4_4_k_cu_1dbd03d3_207294cuda3std6ranges3__45__cpo4swapE)
_ZN40_INTERNAL_d3bbadf4_4_k_cu_1dbd03d3_207294cuda3std6ranges3__45__cpo4swapE:
	.zero		1
.L_10:


//--------------------- .nv.constant0._ZN7cutlass13device_kernelINS_4gemm6kernel13GemmUniversalIN4cute5tupleIJiiiiEEENS1_10collective13CollectiveMmaINS1_35MainloopSm100TmaUmmaWarpSpecializedILi10ELi2ELi4ENS5_IJNS4_1CILi4EEENSA_ILi2EEENSA_ILi1EEEEEEEENS5_IJNSA_ILi256EEENSA_ILi64EEENSA_ILi128EEEEEENS_12float_e4m3_tENS5_IJlSD_lEEESK_SL_NS4_8TiledMMAINS4_8MMA_AtomIJNS4_10MMA_TraitsINS4_25SM100_MMA_F8F6F4_2x1SM_SSEJSK_SK_fSG_SH_NS4_17integral_constantINS4_4UMMA5MajorELSS_0EEEST_NSQ_INSR_7ScaleInELSU_0EEESV_EEEEEENS4_6LayoutINS5_IJSD_SD_SD_EEENS5_IJNSA_ILi0EEES10_S10_EEEEENS5_IJNS4_10UnderscoreES13_S13_EEEEENS4_28SM100_TMA_2SM_LOAD_MULTICASTENS4_14ComposedLayoutINS4_7SwizzleILi3ELi4ELi3EEENS4_18smem_ptr_flag_bitsILi8EEENSY_INS5_IJNSA_ILi8EEESI_EEENS5_IJSI_SD_EEEEEEEvNS4_8identityES16_S1G_vS1H_EENS_8epilogue10collective18CollectiveEpilogueINS1J_23Sm100TmaWarpSpecializedILi1ELi1ELi64ELb0ELb0EEEJNS5_IJSI_SH_SI_EEENS5_IJNSY_ISI_SD_EENSY_ISH_SD_EEEEESK_SL_SK_SL_NS1J_6fusion15FusionCallbacksIS1N_NS1S_17LinearCombinationISK_fSK_fLNS_15FloatRoundStyleE2EEES1O_S1R_JEEENS4_5SM1004TMEM4LOAD26SM100_TMEM_LOAD_32dp32b64xENS4_13SM90_TMA_LOADENS17_INS18_ILi2ELi4ELi3EEES1B_NSY_INS5_IJS1C_SH_EEENS5_IJSH_SD_EEEEEEENS4_39AutoVectorizingCopyWithAssumedAlignmentILi128EEENS4_14SM90_TMA_STOREES27_S29_S29_EEEvvEEEEvNT_6ParamsE --------------------------
	.section	.nv.constant0._ZN7cutlass13device_kernelINS_4gemm6kernel13GemmUniversalIN4cute5tupleIJiiiiEEENS1_10collective13CollectiveMmaINS1_35MainloopSm100TmaUmmaWarpSpecializedILi10ELi2ELi4ENS5_IJNS4_1CILi4EEENSA_ILi2EEENSA_ILi1EEEEEEEENS5_IJNSA_ILi256EEENSA_ILi64EEENSA_ILi128EEEEEENS_12float_e4m3_tENS5_IJlSD_lEEESK_SL_NS4_8TiledMMAINS4_8MMA_AtomIJNS4_10MMA_TraitsINS4_25SM100_MMA_F8F6F4_2x1SM_SSEJSK_SK_fSG_SH_NS4_17integral_constantINS4_4UMMA5MajorELSS_0EEEST_NSQ_INSR_7ScaleInELSU_0EEESV_EEEEEENS4_6LayoutINS5_IJSD_SD_SD_EEENS5_IJNSA_ILi0EEES10_S10_EEEEENS5_IJNS4_10UnderscoreES13_S13_EEEEENS4_28SM100_TMA_2SM_LOAD_MULTICASTENS4_14ComposedLayoutINS4_7SwizzleILi3ELi4ELi3EEENS4_18smem_ptr_flag_bitsILi8EEENSY_INS5_IJNSA_ILi8EEESI_EEENS5_IJSI_SD_EEEEEEEvNS4_8identityES16_S1G_vS1H_EENS_8epilogue10collective18CollectiveEpilogueINS1J_23Sm100TmaWarpSpecializedILi1ELi1ELi64ELb0ELb0EEEJNS5_IJSI_SH_SI_EEENS5_IJNSY_ISI_SD_EENSY_ISH_SD_EEEEESK_SL_SK_SL_NS1J_6fusion15FusionCallbacksIS1N_NS1S_17LinearCombinationISK_fSK_fLNS_15FloatRoundStyleE2EEES1O_S1R_JEEENS4_5SM1004TMEM4LOAD26SM100_TMEM_LOAD_32dp32b64xENS4_13SM90_TMA_LOADENS17_INS18_ILi2ELi4ELi3EEES1B_NSY_INS5_IJS1C_SH_EEENS5_IJSH_SD_EEEEEEENS4_39AutoVectorizingCopyWithAssumedAlignmentILi128EEENS4_14SM90_TMA_STOREES27_S29_S29_EEEvvEEEEvNT_6ParamsE,"a",@progbits
	.sectionflags	@""
	.align	4
.nv.constant0._ZN7cutlass13device_kernelINS_4gemm6kernel13GemmUniversalIN4cute5tupleIJiiiiEEENS1_10collective13CollectiveMmaINS1_35MainloopSm100TmaUmmaWarpSpecializedILi10ELi2ELi4ENS5_IJNS4_1CILi4EEENSA_ILi2EEENSA_ILi1EEEEEEEENS5_IJNSA_ILi256EEENSA_ILi64EEENSA_ILi128EEEEEENS_12float_e4m3_tENS5_IJlSD_lEEESK_SL_NS4_8TiledMMAINS4_8MMA_AtomIJNS4_10MMA_TraitsINS4_25SM100_MMA_F8F6F4_2x1SM_SSEJSK_SK_fSG_SH_NS4_17integral_constantINS4_4UMMA5MajorELSS_0EEEST_NSQ_INSR_7ScaleInELSU_0EEESV_EEEEEENS4_6LayoutINS5_IJSD_SD_SD_EEENS5_IJNSA_ILi0EEES10_S10_EEEEENS5_IJNS4_10UnderscoreES13_S13_EEEEENS4_28SM100_TMA_2SM_LOAD_MULTICASTENS4_14ComposedLayoutINS4_7SwizzleILi3ELi4ELi3EEENS4_18smem_ptr_flag_bitsILi8EEENSY_INS5_IJNSA_ILi8EEESI_EEENS5_IJSI_SD_EEEEEEEvNS4_8identityES16_S1G_vS1H_EENS_8epilogue10collective18CollectiveEpilogueINS1J_23Sm100TmaWarpSpecializedILi1ELi1ELi64ELb0ELb0EEEJNS5_IJSI_SH_SI_EEENS5_IJNSY_ISI_SD_EENSY_ISH_SD_EEEEESK_SL_SK_SL_NS1J_6fusion15FusionCallbacksIS1N_NS1S_17LinearCombinationISK_fSK_fLNS_15FloatRoundStyleE2EEES1O_S1R_JEEENS4_5SM1004TMEM4LOAD26SM100_TMEM_LOAD_32dp32b64xENS4_13SM90_TMA_LOADENS17_INS18_ILi2ELi4ELi3EEES1B_NSY_INS5_IJS1C_SH_EEENS5_IJSH_SD_EEEEEEENS4_39AutoVectorizingCopyWithAssumedAlignmentILi128EEENS4_14SM90_TMA_STOREES27_S29_S29_EEEvvEEEEvNT_6ParamsE:
	.zero		2944


//--------------------- SYMBOLS --------------------------

	.type		.nv.reservedSmem.offset0,@object
	.size		.nv.reservedSmem.offset0,0x4
	.type		.nv.reservedSmem.cap,@object
	.size		.nv.reservedSmem.cap,0x4
	.type		__assertfail,@function
